	.target	sm_90a

	.elftype	@"ET_EXEC"


//--------------------- .note.nv.tkinfo           --------------------------
	.section	.note.nv.tkinfo,"",@"SHT_NOTE"
	.sectionflags	@"SHF_NOTE_NV_TKINFO"
	.tkinfo
        /*0018*/ 	.word	0x00000002
        /*0030*/ 	.string	""
        /*0030*/ 	.string	"ptxas"
        /*0030*/ 	.string	"Cuda compilation tools, release 13.0, V13.0.88"
        /*0030*/ 	.string	"Build cuda_13.0.r13.0/compiler.36424714_0"
        /*0030*/ 	.string	"-arch sm_90a -m 64 "



//--------------------- .note.nv.cuinfo           --------------------------
	.section	.note.nv.cuinfo,"",@"SHT_NOTE"
	.sectionflags	@"SHF_NOTE_NV_CUINFO"
        /*0018*/ 	.short	0x0002
        /*001a*/ 	.short	0x005a
        /*001c*/ 	.short	0x0082
	.zero		2


//--------------------- .nv.info                  --------------------------
	.section	.nv.info,"",@"SHT_CUDA_INFO"
	.align	4


	//----- nvinfo : EIATTR_REGCOUNT
	.align		4
        /*0000*/ 	.byte	0x04, 0x2f
        /*0002*/ 	.short	(.L_12 - .L_11)
	.align		4
.L_11:
        /*0004*/ 	.word	index@(_ZN7cutlass13device_kernelINS_4gemm6kernel13GemmUniversalIN4cute5tupleIJiiiiEEENS1_10collective13CollectiveMmaINS1_40MainloopSm90TmaGmmaWarpSpecializedSparseILi2ENS5_IJNS4_1CILi1EEESB_SB_EEENS1_35KernelTmaWarpSpecializedCooperativeEEENS5_IJNSA_ILi256EEESF_NSA_ILi128EEEEEENS_6half_tENS5_IJNS4_6LayoutINS5_IJiNS5_IJNSA_ILi2EEEiEEEiEEENS5_IJlNS5_IJSB_SK_EEElEEEEENSJ_INS5_IJNS5_IJNS5_IJNSA_ILi8EEESK_NSA_ILi4EEEEEEiEEENS5_IJNS5_IJNSA_ILi16EEESK_SR_EEEiEEEiEEENS5_IJNS5_IJNS5_IJSG_SU_NSA_ILi2048EEEEEENSA_ILi8192EEEEEENS5_IJNS5_IJSB_NSA_ILi1024EEENSA_ILi32EEEEEElEEElEEEEEEEESI_NS5_IJlSB_lEEENS4_8TiledMMAINS4_8MMA_AtomIJNS4_4SM904GMMA6SPARSE27GMMA_64x256x32_F32F16F16_SSILNS1D_5MajorE0ELS1G_0ELNS1D_7ScaleInE1ELS1H_1ELNS1D_9SparseSelE0EEEEEENSJ_INS5_IJSK_SB_SB_EEENS5_IJSB_NSA_ILi0EEES1M_EEEEENS5_IJNS4_10UnderscoreES1P_S1P_EEEEENS4_13SM90_TMA_LOADENS4_14ComposedLayoutINS4_7SwizzleILi3ELi4ELi3EEENS4_25smem_sparse_ptr_flag_bitsILi2ELi16EEENSJ_INS5_IJNS5_IJSB_SQ_EEENS5_IJSK_NSA_ILi64EEEEEEEEENS5_IJNS5_IJS1M_SG_EEESN_EEEEEEEvNS4_8identityES1S_NS1T_IS1V_NS4_18smem_ptr_flag_bitsILi16EEENSJ_INS5_IJSQ_S1Z_EEENS5_IJS1Z_SB_EEEEEEEvS26_EENS_8epilogue10collective6detail29Sm90TmaWarpSpecializedAdapterINS2F_15DefaultEpilogueIfNS5_IJSB_llEEES2J_NS2E_6thread17LinearCombinationIfLi1EffLNS2K_9ScaleType4KindE0ELNS_15FloatRoundStyleE2EfEENS1_15EpilogueDefaultEEEEEvvEEEEvNT_6ParamsE)
        /*0008*/ 	.word	0x000000a8


	//----- nvinfo : EIATTR_FRAME_SIZE
	.align		4
.L_12:
        /*000c*/ 	.byte	0x04, 0x11
        /*000e*/ 	.short	(.L_14 - .L_13)
	.align		4
.L_13:
        /*0010*/ 	.word	index@(_ZN7cutlass13device_kernelINS_4gemm6kernel13GemmUniversalIN4cute5tupleIJiiiiEEENS1_10collective13CollectiveMmaINS1_40MainloopSm90TmaGmmaWarpSpecializedSparseILi2ENS5_IJNS4_1CILi1EEESB_SB_EEENS1_35KernelTmaWarpSpecializedCooperativeEEENS5_IJNSA_ILi256EEESF_NSA_ILi128EEEEEENS_6half_tENS5_IJNS4_6LayoutINS5_IJiNS5_IJNSA_ILi2EEEiEEEiEEENS5_IJlNS5_IJSB_SK_EEElEEEEENSJ_INS5_IJNS5_IJNS5_IJNSA_ILi8EEESK_NSA_ILi4EEEEEEiEEENS5_IJNS5_IJNSA_ILi16EEESK_SR_EEEiEEEiEEENS5_IJNS5_IJNS5_IJSG_SU_NSA_ILi2048EEEEEENSA_ILi8192EEEEEENS5_IJNS5_IJSB_NSA_ILi1024EEENSA_ILi32EEEEEElEEElEEEEEEEESI_NS5_IJlSB_lEEENS4_8TiledMMAINS4_8MMA_AtomIJNS4_4SM904GMMA6SPARSE27GMMA_64x256x32_F32F16F16_SSILNS1D_5MajorE0ELS1G_0ELNS1D_7ScaleInE1ELS1H_1ELNS1D_9SparseSelE0EEEEEENSJ_INS5_IJSK_SB_SB_EEENS5_IJSB_NSA_ILi0EEES1M_EEEEENS5_IJNS4_10UnderscoreES1P_S1P_EEEEENS4_13SM90_TMA_LOADENS4_14ComposedLayoutINS4_7SwizzleILi3ELi4ELi3EEENS4_25smem_sparse_ptr_flag_bitsILi2ELi16EEENSJ_INS5_IJNS5_IJSB_SQ_EEENS5_IJSK_NSA_ILi64EEEEEEEEENS5_IJNS5_IJS1M_SG_EEESN_EEEEEEEvNS4_8identityES1S_NS1T_IS1V_NS4_18smem_ptr_flag_bitsILi16EEENSJ_INS5_IJSQ_S1Z_EEENS5_IJS1Z_SB_EEEEEEEvS26_EENS_8epilogue10collective6detail29Sm90TmaWarpSpecializedAdapterINS2F_15DefaultEpilogueIfNS5_IJSB_llEEES2J_NS2E_6thread17LinearCombinationIfLi1EffLNS2K_9ScaleType4KindE0ELNS_15FloatRoundStyleE2EfEENS1_15EpilogueDefaultEEEEEvvEEEEvNT_6ParamsE)
        /*0014*/ 	.word	0x00000a58


	//----- nvinfo : EIATTR_MIN_STACK_SIZE
	.align		4
.L_14:
        /*0018*/ 	.byte	0x04, 0x12
        /*001a*/ 	.short	(.L_16 - .L_15)
	.align		4
.L_15:
        /*001c*/ 	.word	index@(_ZN7cutlass13device_kernelINS_4gemm6kernel13GemmUniversalIN4cute5tupleIJiiiiEEENS1_10collective13CollectiveMmaINS1_40MainloopSm90TmaGmmaWarpSpecializedSparseILi2ENS5_IJNS4_1CILi1EEESB_SB_EEENS1_35KernelTmaWarpSpecializedCooperativeEEENS5_IJNSA_ILi256EEESF_NSA_ILi128EEEEEENS_6half_tENS5_IJNS4_6LayoutINS5_IJiNS5_IJNSA_ILi2EEEiEEEiEEENS5_IJlNS5_IJSB_SK_EEElEEEEENSJ_INS5_IJNS5_IJNS5_IJNSA_ILi8EEESK_NSA_ILi4EEEEEEiEEENS5_IJNS5_IJNSA_ILi16EEESK_SR_EEEiEEEiEEENS5_IJNS5_IJNS5_IJSG_SU_NSA_ILi2048EEEEEENSA_ILi8192EEEEEENS5_IJNS5_IJSB_NSA_ILi1024EEENSA_ILi32EEEEEElEEElEEEEEEEESI_NS5_IJlSB_lEEENS4_8TiledMMAINS4_8MMA_AtomIJNS4_4SM904GMMA6SPARSE27GMMA_64x256x32_F32F16F16_SSILNS1D_5MajorE0ELS1G_0ELNS1D_7ScaleInE1ELS1H_1ELNS1D_9SparseSelE0EEEEEENSJ_INS5_IJSK_SB_SB_EEENS5_IJSB_NSA_ILi0EEES1M_EEEEENS5_IJNS4_10UnderscoreES1P_S1P_EEEEENS4_13SM90_TMA_LOADENS4_14ComposedLayoutINS4_7SwizzleILi3ELi4ELi3EEENS4_25smem_sparse_ptr_flag_bitsILi2ELi16EEENSJ_INS5_IJNS5_IJSB_SQ_EEENS5_IJSK_NSA_ILi64EEEEEEEEENS5_IJNS5_IJS1M_SG_EEESN_EEEEEEEvNS4_8identityES1S_NS1T_IS1V_NS4_18smem_ptr_flag_bitsILi16EEENSJ_INS5_IJSQ_S1Z_EEENS5_IJS1Z_SB_EEEEEEEvS26_EENS_8epilogue10collective6detail29Sm90TmaWarpSpecializedAdapterINS2F_15DefaultEpilogueIfNS5_IJSB_llEEES2J_NS2E_6thread17LinearCombinationIfLi1EffLNS2K_9ScaleType4KindE0ELNS_15FloatRoundStyleE2EfEENS1_15EpilogueDefaultEEEEEvvEEEEvNT_6ParamsE)
        /*0020*/ 	.word	0x00000a58
.L_16:


//--------------------- .nv.compat                --------------------------
	.section	.nv.compat,"",@"SHT_CUDA_COMPAT_INFO"
	.align	4
        /*0000*/ 	.byte	0x02, 0x09, 0x01, 0x00, 0x02, 0x02, 0x04, 0x00, 0x02, 0x05, 0x05, 0x00, 0x03, 0x07, 0x01, 0x01
        /*0010*/ 	.byte	0x02, 0x03, 0x01, 0x00, 0x02, 0x06, 0x01, 0x00, 0x04, 0x0b, 0x08, 0x00, 0x00, 0x00, 0x00, 0x00
        /*0020*/ 	.byte	0x00, 0x00, 0x00, 0x00


//--------------------- .nv.info._ZN7cutlass13device_kernelINS_4gemm6kernel13GemmUniversalIN4cute5tupleIJiiiiEEENS1_10collective13CollectiveMmaINS1_40MainloopSm90TmaGmmaWarpSpecializedSparseILi2ENS5_IJNS4_1CILi1EEESB_SB_EEENS1_35KernelTmaWarpSpecializedCooperativeEEENS5_IJNSA_ILi256EEESF_NSA_ILi128EEEEEENS_6half_tENS5_IJNS4_6LayoutINS5_IJiNS5_IJNSA_ILi2EEEiEEEiEEENS5_IJlNS5_IJSB_SK_EEElEEEEENSJ_INS5_IJNS5_IJNS5_IJNSA_ILi8EEESK_NSA_ILi4EEEEEEiEEENS5_IJNS5_IJNSA_ILi16EEESK_SR_EEEiEEEiEEENS5_IJNS5_IJNS5_IJSG_SU_NSA_ILi2048EEEEEENSA_ILi8192EEEEEENS5_IJNS5_IJSB_NSA_ILi1024EEENSA_ILi32EEEEEElEEElEEEEEEEESI_NS5_IJlSB_lEEENS4_8TiledMMAINS4_8MMA_AtomIJNS4_4SM904GMMA6SPARSE27GMMA_64x256x32_F32F16F16_SSILNS1D_5MajorE0ELS1G_0ELNS1D_7ScaleInE1ELS1H_1ELNS1D_9SparseSelE0EEEEEENSJ_INS5_IJSK_SB_SB_EEENS5_IJSB_NSA_ILi0EEES1M_EEEEENS5_IJNS4_10UnderscoreES1P_S1P_EEEEENS4_13SM90_TMA_LOADENS4_14ComposedLayoutINS4_7SwizzleILi3ELi4ELi3EEENS4_25smem_sparse_ptr_flag_bitsILi2ELi16EEENSJ_INS5_IJNS5_IJSB_SQ_EEENS5_IJSK_NSA_ILi64EEEEEEEEENS5_IJNS5_IJS1M_SG_EEESN_EEEEEEEvNS4_8identityES1S_NS1T_IS1V_NS4_18smem_ptr_flag_bitsILi16EEENSJ_INS5_IJSQ_S1Z_EEENS5_IJS1Z_SB_EEEEEEEvS26_EENS_8epilogue10collective6detail29Sm90TmaWarpSpecializedAdapterINS2F_15DefaultEpilogueIfNS5_IJSB_llEEES2J_NS2E_6thread17LinearCombinationIfLi1EffLNS2K_9ScaleType4KindE0ELNS_15FloatRoundStyleE2EfEENS1_15EpilogueDefaultEEEEEvvEEEEvNT_6ParamsE --------------------------
	.section	.nv.info._ZN7cutlass13device_kernelINS_4gemm6kernel13GemmUniversalIN4cute5tupleIJiiiiEEENS1_10collective13CollectiveMmaINS1_40MainloopSm90TmaGmmaWarpSpecializedSparseILi2ENS5_IJNS4_1CILi1EEESB_SB_EEENS1_35KernelTmaWarpSpecializedCooperativeEEENS5_IJNSA_ILi256EEESF_NSA_ILi128EEEEEENS_6half_tENS5_IJNS4_6LayoutINS5_IJiNS5_IJNSA_ILi2EEEiEEEiEEENS5_IJlNS5_IJSB_SK_EEElEEEEENSJ_INS5_IJNS5_IJNS5_IJNSA_ILi8EEESK_NSA_ILi4EEEEEEiEEENS5_IJNS5_IJNSA_ILi16EEESK_SR_EEEiEEEiEEENS5_IJNS5_IJNS5_IJSG_SU_NSA_ILi2048EEEEEENSA_ILi8192EEEEEENS5_IJNS5_IJSB_NSA_ILi1024EEENSA_ILi32EEEEEElEEElEEEEEEEESI_NS5_IJlSB_lEEENS4_8TiledMMAINS4_8MMA_AtomIJNS4_4SM904GMMA6SPARSE27GMMA_64x256x32_F32F16F16_SSILNS1D_5MajorE0ELS1G_0ELNS1D_7ScaleInE1ELS1H_1ELNS1D_9SparseSelE0EEEEEENSJ_INS5_IJSK_SB_SB_EEENS5_IJSB_NSA_ILi0EEES1M_EEEEENS5_IJNS4_10UnderscoreES1P_S1P_EEEEENS4_13SM90_TMA_LOADENS4_14ComposedLayoutINS4_7SwizzleILi3ELi4ELi3EEENS4_25smem_sparse_ptr_flag_bitsILi2ELi16EEENSJ_INS5_IJNS5_IJSB_SQ_EEENS5_IJSK_NSA_ILi64EEEEEEEEENS5_IJNS5_IJS1M_SG_EEESN_EEEEEEEvNS4_8identityES1S_NS1T_IS1V_NS4_18smem_ptr_flag_bitsILi16EEENSJ_INS5_IJSQ_S1Z_EEENS5_IJS1Z_SB_EEEEEEEvS26_EENS_8epilogue10collective6detail29Sm90TmaWarpSpecializedAdapterINS2F_15DefaultEpilogueIfNS5_IJSB_llEEES2J_NS2E_6thread17LinearCombinationIfLi1EffLNS2K_9ScaleType4KindE0ELNS_15FloatRoundStyleE2EfEENS1_15EpilogueDefaultEEEEEvvEEEEvNT_6ParamsE,"",@"SHT_CUDA_INFO"
	.sectionflags	@""
	.align	4


	//----- nvinfo : EIATTR_CUDA_API_VERSION
	.align		4
        /*0000*/ 	.byte	0x04, 0x37
        /*0002*/ 	.short	(.L_18 - .L_17)
.L_17:
        /*0004*/ 	.word	0x00000082


	//----- nvinfo : EIATTR_KPARAM_INFO
	.align		4
.L_18:
        /*0008*/ 	.byte	0x04, 0x17
        /*000a*/ 	.short	(.L_20 - .L_19)
.L_19:
        /*000c*/ 	.word	0x00000000
        /*0010*/ 	.short	0x0000
        /*0012*/ 	.short	0x0070
        /*0014*/ 	.byte	0x00, 0xf0, 0x01, 0x14


	//----- nvinfo : EIATTR_SPARSE_MMA_MASK
	.align		4
.L_20:
        /*0018*/ 	.byte	0x03, 0x50
        /*001a*/ 	.short	0x0002


	//----- nvinfo : EIATTR_MAXREG_COUNT
	.align		4
        /*001c*/ 	.byte	0x03, 0x1b
        /*001e*/ 	.short	0x00a8


	//----- nvinfo : EIATTR_NUM_BARRIERS
	.align		4
        /*0020*/ 	.byte	0x02, 0x4c
        /*0022*/ 	.byte	0x01
	.zero		1


	//----- nvinfo : EIATTR_ANNOTATIONS
	.align		4
        /*0024*/ 	.byte	0x04, 0x55
        /*0026*/ 	.short	(.L_22 - .L_21)


	//   ....[0]....
.L_21:
        /*0028*/ 	.word	0x00000001
        /*002c*/ 	.byte	0x80, 0x05, 0x00, 0x00, 0x01, 0x00, 0x00, 0x00, 0xa0, 0x05, 0x00, 0x00, 0x01, 0x00, 0x00, 0x00
        /* <DEDUP_REMOVED lines=647> */
        /*28ac*/ 	.byte	0x90, 0xb4, 0x01, 0x00


	//----- nvinfo : EIATTR_MERCURY_ISA_VERSION
	.align		4
.L_22:
        /*28b0*/ 	.byte	0x03, 0x5f
        /*28b2*/ 	.short	0x0101


	//----- nvinfo : EIATTR_INT_WARP_WIDE_INSTR_OFFSETS
	.align		4
        /*28b4*/ 	.byte	0x04, 0x31
        /*28b6*/ 	.short	(.L_24 - .L_23)


	//   ....[0]....
.L_23:
        /*28b8*/ 	.word	0x00000470


	//   ....[1]....
        /*28bc*/ 	.word	0x000004a0


	//   ....[2]....
        /*28c0*/ 	.word	0x00000590


	//----- nvinfo : EIATTR_COOP_GROUP_MASK_REGIDS
	.align		4
.L_24:
        /*28c4*/ 	.byte	0x04, 0x29
        /*28c6*/ 	.short	(.L_26 - .L_25)


	//   ....[0]....
.L_25:
        /*28c8*/ 	.word	0xffffffff


	//   ....[1]....
        /*28cc*/ 	.word	0xffffffff


	//   ....[2]....
        /*28d0*/ 	.word	0xffffffff


	//   ....[3]....
        /*28d4*/ 	.word	0xffffffff


	//   ....[4]....
        /*28d8*/ 	.word	0xffffffff


	//----- nvinfo : EIATTR_COOP_GROUP_INSTR_OFFSETS
	.align		4
.L_26:
        /*28dc*/ 	.byte	0x04, 0x28
        /*28de*/ 	.short	(.L_28 - .L_27)


	//   ....[0]....
.L_27:
        /*28e0*/ 	.word	0x00000070


	//   ....[1]....
        /*28e4*/ 	.word	0x00000080


	//   ....[2]....
        /*28e8*/ 	.word	0x000001d0


	//   ....[3]....
        /*28ec*/ 	.word	0x000003b0


	//   ....[4]....
        /*28f0*/ 	.word	0x00001c00


	//----- nvinfo : EIATTR_REG_RECONFIG
	.align		4
.L_28:
        /*28f4*/ 	.byte	0x01, 0x54
	.zero		2


	//----- nvinfo : EIATTR_MBARRIER_INSTR_OFFSETS
	.align		4
        /*28f8*/ 	.byte	0x04, 0x39
        /*28fa*/ 	.short	(.L_30 - .L_29)


	//   ....[0]....
.L_29:
        /*28fc*/ 	.word	0x00000350
        /*2900*/ 	.word	0x000000ff
        /*2904*/ 	.word	0x00000000
        /*2908*/ 	.short	0x0100
        /*290a*/ 	.byte	0x0a
	.zero		1


	//   ....[1]....
        /*290c*/ 	.word	0x00000360
        /*2910*/ 	.word	0x000000ff
        /*2914*/ 	.word	0x00000010
        /*2918*/ 	.short	0x0100
        /*291a*/ 	.byte	0x0a
	.zero		1


	//   ....[2]....
        /*291c*/ 	.word	0x00000370
        /*2920*/ 	.word	0x000000ff
        /*2924*/ 	.word	0x00000008
        /*2928*/ 	.short	0x0100
        /*292a*/ 	.byte	0x0a
	.zero		1


	//   ....[3]....
        /*292c*/ 	.word	0x00000380
        /*2930*/ 	.word	0x000000ff
        /*2934*/ 	.word	0x00000018
        /*2938*/ 	.short	0x0100
        /*293a*/ 	.byte	0x0a
	.zero		1


	//   ....[4]....
        /*293c*/ 	.word	0x000005c0
        /*2940*/ 	.word	0x000000ff
        /*2944*/ 	.word	0x00000030
        /*2948*/ 	.short	0x0100
        /*294a*/ 	.byte	0x08
	.zero		1


	//   ....[5]....
        /*294c*/ 	.word	0x000005d0
        /*2950*/ 	.word	0x000000ff
        /*2954*/ 	.word	0x00000038
        /*2958*/ 	.short	0x0100
        /*295a*/ 	.byte	0x08
	.zero		1


	//   ....[6]....
        /*295c*/ 	.word	0x00001e20
        /*2960*/ 	.word	0x000000ff
        /*2964*/ 	.word	0x00000000
        /*2968*/ 	.short	0x010a
        /*296a*/ 	.byte	0x08
	.zero		1


	//   ....[7]....
        /*296c*/ 	.word	0x00001e60
        /*2970*/ 	.word	0x000000ff
        /*2974*/ 	.word	0x00000000
        /*2978*/ 	.short	0x010a
        /*297a*/ 	.byte	0x08
	.zero		1


	//   ....[8]....
        /*297c*/ 	.word	0x00007190
        /*2980*/ 	.word	0x000000ff
        /*2984*/ 	.word	0x00000000
        /*2988*/ 	.short	0x0101
        /*298a*/ 	.byte	0x14
	.zero		1


	//   ....[9]....
        /*298c*/ 	.word	0x0001aee0
        /*2990*/ 	.word	0x00000013
        /*2994*/ 	.word	0x00000010
        /*2998*/ 	.short	0x010a
        /*299a*/ 	.byte	0x3f
	.zero		1


	//   ....[10]....
        /*299c*/ 	.word	0x0001b400
        /*29a0*/ 	.word	0x00000002
        /*29a4*/ 	.word	0x00000038
        /*29a8*/ 	.short	0x0101
        /*29aa*/ 	.byte	0x3f
	.zero		1


	//   ....[11]....
        /*29ac*/ 	.word	0x0001bb40
        /*29b0*/ 	.word	0x00000005
        /*29b4*/ 	.word	0x00000000
        /*29b8*/ 	.short	0x010a
        /*29ba*/ 	.byte	0x3f
	.zero		1


	//   ....[12]....
        /*29bc*/ 	.word	0x0001bbd0
        /*29c0*/ 	.word	0x00000003
        /*29c4*/ 	.word	0x00000000
        /*29c8*/ 	.short	0x010a
        /*29ca*/ 	.byte	0x3f
	.zero		1


	//   ....[13]....
        /*29cc*/ 	.word	0x0001bc40
        /*29d0*/ 	.word	0x00000004
        /*29d4*/ 	.word	0x00000000
        /*29d8*/ 	.short	0x010a
        /*29da*/ 	.byte	0x3f
	.zero		1


	//   ....[14]....
        /*29dc*/ 	.word	0x0001bd10
        /*29e0*/ 	.word	0x00000013
        /*29e4*/ 	.word	0x00000010
        /*29e8*/ 	.short	0x010a
        /*29ea*/ 	.byte	0x3f
	.zero		1


	//   ....[15]....
        /*29ec*/ 	.word	0x0001bdf0
        /*29f0*/ 	.word	0x00000005
        /*29f4*/ 	.word	0x00000000
        /*29f8*/ 	.short	0x010a
        /*29fa*/ 	.byte	0x3f
	.zero		1


	//----- nvinfo : EIATTR_NUM_MBARRIERS
	.align		4
.L_30:
        /*29fc*/ 	.byte	0x03, 0x38
        /*29fe*/ 	.short	0x0006


	//----- nvinfo : EIATTR_EXIT_INSTR_OFFSETS
	.align		4
        /*2a00*/ 	.byte	0x04, 0x1c
        /*2a02*/ 	.short	(.L_32 - .L_31)


	//   ....[0]....
.L_31:
        /*2a04*/ 	.word	0x00000630


	//   ....[1]....
        /*2a08*/ 	.word	0x00000f70


	//   ....[2]....
        /*2a0c*/ 	.word	0x0001a4f0


	//   ....[3]....
        /*2a10*/ 	.word	0x0001ab50


	//   ....[4]....
        /*2a14*/ 	.word	0x0001bc20


	//----- nvinfo : EIATTR_MAX_THREADS
	.align		4
.L_32:
        /*2a18*/ 	.byte	0x04, 0x05
        /*2a1a*/ 	.short	(.L_34 - .L_33)
.L_33:
        /*2a1c*/ 	.word	0x00000180
        /*2a20*/ 	.word	0x00000001
        /*2a24*/ 	.word	0x00000001


	//----- nvinfo : EIATTR_CRS_STACK_SIZE
	.align		4
.L_34:
        /*2a28*/ 	.byte	0x04, 0x1e
        /*2a2a*/ 	.short	(.L_36 - .L_35)
.L_35:
        /*2a2c*/ 	.word	0x00000000


	//----- nvinfo : EIATTR_CBANK_PARAM_SIZE
	.align		4
.L_36:
        /*2a30*/ 	.byte	0x03, 0x19
        /*2a32*/ 	.short	0x0570


	//----- nvinfo : EIATTR_PARAM_CBANK
	.align		4
        /*2a34*/ 	.byte	0x04, 0x0a
        /*2a36*/ 	.short	(.L_38 - .L_37)
	.align		4
.L_37:
        /*2a38*/ 	.word	index@(.nv.constant0._ZN7cutlass13device_kernelINS_4gemm6kernel13GemmUniversalIN4cute5tupleIJiiiiEEENS1_10collective13CollectiveMmaINS1_40MainloopSm90TmaGmmaWarpSpecializedSparseILi2ENS5_IJNS4_1CILi1EEESB_SB_EEENS1_35KernelTmaWarpSpecializedCooperativeEEENS5_IJNSA_ILi256EEESF_NSA_ILi128EEEEEENS_6half_tENS5_IJNS4_6LayoutINS5_IJiNS5_IJNSA_ILi2EEEiEEEiEEENS5_IJlNS5_IJSB_SK_EEElEEEEENSJ_INS5_IJNS5_IJNS5_IJNSA_ILi8EEESK_NSA_ILi4EEEEEEiEEENS5_IJNS5_IJNSA_ILi16EEESK_SR_EEEiEEEiEEENS5_IJNS5_IJNS5_IJSG_SU_NSA_ILi2048EEEEEENSA_ILi8192EEEEEENS5_IJNS5_IJSB_NSA_ILi1024EEENSA_ILi32EEEEEElEEElEEEEEEEESI_NS5_IJlSB_lEEENS4_8TiledMMAINS4_8MMA_AtomIJNS4_4SM904GMMA6SPARSE27GMMA_64x256x32_F32F16F16_SSILNS1D_5MajorE0ELS1G_0ELNS1D_7ScaleInE1ELS1H_1ELNS1D_9SparseSelE0EEEEEENSJ_INS5_IJSK_SB_SB_EEENS5_IJSB_NSA_ILi0EEES1M_EEEEENS5_IJNS4_10UnderscoreES1P_S1P_EEEEENS4_13SM90_TMA_LOADENS4_14ComposedLayoutINS4_7SwizzleILi3ELi4ELi3EEENS4_25smem_sparse_ptr_flag_bitsILi2ELi16EEENSJ_INS5_IJNS5_IJSB_SQ_EEENS5_IJSK_NSA_ILi64EEEEEEEEENS5_IJNS5_IJS1M_SG_EEESN_EEEEEEEvNS4_8identityES1S_NS1T_IS1V_NS4_18smem_ptr_flag_bitsILi16EEENSJ_INS5_IJSQ_S1Z_EEENS5_IJS1Z_SB_EEEEEEEvS26_EENS_8epilogue10collective6detail29Sm90TmaWarpSpecializedAdapterINS2F_15DefaultEpilogueIfNS5_IJSB_llEEES2J_NS2E_6thread17LinearCombinationIfLi1EffLNS2K_9ScaleType4KindE0ELNS_15FloatRoundStyleE2EfEENS1_15EpilogueDefaultEEEEEvvEEEEvNT_6ParamsE)
        /*2a3c*/ 	.short	0x0210
        /*2a3e*/ 	.short	0x0570


	//----- nvinfo : EIATTR_SW_WAR
	.align		4
.L_38:
        /*2a40*/ 	.byte	0x04, 0x36
        /*2a42*/ 	.short	(.L_40 - .L_39)
.L_39:
        /*2a44*/ 	.word	0x00000008
.L_40:


//--------------------- .nv.callgraph             --------------------------
	.section	.nv.callgraph,"",@"SHT_CUDA_CALLGRAPH"
	.align	4
	.sectionentsize	8
	.align		4
        /*0000*/ 	.word	0x00000000
	.align		4
        /*0004*/ 	.word	0xffffffff
	.align		4
        /*0008*/ 	.word	0x00000000
	.align		4
        /*000c*/ 	.word	0xfffffffe
	.align		4
        /*0010*/ 	.word	0x00000000
	.align		4
        /*0014*/ 	.word	0xfffffffd
	.align		4
        /*0018*/ 	.word	0x00000000
	.align		4
        /*001c*/ 	.word	0xfffffffc


//--------------------- .nv.constant4             --------------------------
	.section	.nv.constant4,"a",@progbits
	.align	8
	.align		8
.nv.constant4:
        /*0000*/ 	.dword	_ZN39_INTERNAL_669d949f_4_k_cu_cda595b2_27894cuda3std3__45__cpo5beginE
	.align		8
        /*0008*/ 	.dword	_ZN39_INTERNAL_669d949f_4_k_cu_cda595b2_27894cuda3std3__45__cpo3endE
	.align		8
        /*0010*/ 	.dword	_ZN39_INTERNAL_669d949f_4_k_cu_cda595b2_27894cuda3std3__45__cpo6cbeginE
	.align		8
        /*0018*/ 	.dword	_ZN39_INTERNAL_669d949f_4_k_cu_cda595b2_27894cuda3std3__45__cpo4cendE
	.align		8
        /*0020*/ 	.dword	_ZN39_INTERNAL_669d949f_4_k_cu_cda595b2_27894cuda3std3__441_GLOBAL__N__669d949f_4_k_cu_cda595b2_27896ignoreE
	.align		8
        /*0028*/ 	.dword	_ZN39_INTERNAL_669d949f_4_k_cu_cda595b2_27894cuda3std3__419piecewise_constructE
	.align		8
        /*0030*/ 	.dword	_ZN39_INTERNAL_669d949f_4_k_cu_cda595b2_27894cuda3std3__48in_placeE
	.align		8
        /*0038*/ 	.dword	_ZN39_INTERNAL_669d949f_4_k_cu_cda595b2_27894cuda3std6ranges3__45__cpo4swapE
	.align		8
        /*0040*/ 	.dword	_ZN39_INTERNAL_669d949f_4_k_cu_cda595b2_27894cuda3std6ranges3__45__cpo9iter_moveE
	.align		8
        /*0048*/ 	.dword	_ZN39_INTERNAL_669d949f_4_k_cu_cda595b2_27894cute7productE
	.align		8
        /*0050*/ 	.dword	_ZN39_INTERNAL_669d949f_4_k_cu_cda595b2_27894cute1_E


//--------------------- .text._ZN7cutlass13device_kernelINS_4gemm6kernel13GemmUniversalIN4cute5tupleIJiiiiEEENS1_10collective13CollectiveMmaINS1_40MainloopSm90TmaGmmaWarpSpecializedSparseILi2ENS5_IJNS4_1CILi1EEESB_SB_EEENS1_35KernelTmaWarpSpecializedCooperativeEEENS5_IJNSA_ILi256EEESF_NSA_ILi128EEEEEENS_6half_tENS5_IJNS4_6LayoutINS5_IJiNS5_IJNSA_ILi2EEEiEEEiEEENS5_IJlNS5_IJSB_SK_EEElEEEEENSJ_INS5_IJNS5_IJNS5_IJNSA_ILi8EEESK_NSA_ILi4EEEEEEiEEENS5_IJNS5_IJNSA_ILi16EEESK_SR_EEEiEEEiEEENS5_IJNS5_IJNS5_IJSG_SU_NSA_ILi2048EEEEEENSA_ILi8192EEEEEENS5_IJNS5_IJSB_NSA_ILi1024EEENSA_ILi32EEEEEElEEElEEEEEEEESI_NS5_IJlSB_lEEENS4_8TiledMMAINS4_8MMA_AtomIJNS4_4SM904GMMA6SPARSE27GMMA_64x256x32_F32F16F16_SSILNS1D_5MajorE0ELS1G_0ELNS1D_7ScaleInE1ELS1H_1ELNS1D_9SparseSelE0EEEEEENSJ_INS5_IJSK_SB_SB_EEENS5_IJSB_NSA_ILi0EEES1M_EEEEENS5_IJNS4_10UnderscoreES1P_S1P_EEEEENS4_13SM90_TMA_LOADENS4_14ComposedLayoutINS4_7SwizzleILi3ELi4ELi3EEENS4_25smem_sparse_ptr_flag_bitsILi2ELi16EEENSJ_INS5_IJNS5_IJSB_SQ_EEENS5_IJSK_NSA_ILi64EEEEEEEEENS5_IJNS5_IJS1M_SG_EEESN_EEEEEEEvNS4_8identityES1S_NS1T_IS1V_NS4_18smem_ptr_flag_bitsILi16EEENSJ_INS5_IJSQ_S1Z_EEENS5_IJS1Z_SB_EEEEEEEvS26_EENS_8epilogue10collective6detail29Sm90TmaWarpSpecializedAdapterINS2F_15DefaultEpilogueIfNS5_IJSB_llEEES2J_NS2E_6thread17LinearCombinationIfLi1EffLNS2K_9ScaleType4KindE0ELNS_15FloatRoundStyleE2EfEENS1_15EpilogueDefaultEEEEEvvEEEEvNT_6ParamsE --------------------------
	.section	.text._ZN7cutlass13device_kernelINS_4gemm6kernel13GemmUniversalIN4cute5tupleIJiiiiEEENS1_10collective13CollectiveMmaINS1_40MainloopSm90TmaGmmaWarpSpecializedSparseILi2ENS5_IJNS4_1CILi1EEESB_SB_EEENS1_35KernelTmaWarpSpecializedCooperativeEEENS5_IJNSA_ILi256EEESF_NSA_ILi128EEEEEENS_6half_tENS5_IJNS4_6LayoutINS5_IJiNS5_IJNSA_ILi2EEEiEEEiEEENS5_IJlNS5_IJSB_SK_EEElEEEEENSJ_INS5_IJNS5_IJNS5_IJNSA_ILi8EEESK_NSA_ILi4EEEEEEiEEENS5_IJNS5_IJNSA_ILi16EEESK_SR_EEEiEEEiEEENS5_IJNS5_IJNS5_IJSG_SU_NSA_ILi2048EEEEEENSA_ILi8192EEEEEENS5_IJNS5_IJSB_NSA_ILi1024EEENSA_ILi32EEEEEElEEElEEEEEEEESI_NS5_IJlSB_lEEENS4_8TiledMMAINS4_8MMA_AtomIJNS4_4SM904GMMA6SPARSE27GMMA_64x256x32_F32F16F16_SSILNS1D_5MajorE0ELS1G_0ELNS1D_7ScaleInE1ELS1H_1ELNS1D_9SparseSelE0EEEEEENSJ_INS5_IJSK_SB_SB_EEENS5_IJSB_NSA_ILi0EEES1M_EEEEENS5_IJNS4_10UnderscoreES1P_S1P_EEEEENS4_13SM90_TMA_LOADENS4_14ComposedLayoutINS4_7SwizzleILi3ELi4ELi3EEENS4_25smem_sparse_ptr_flag_bitsILi2ELi16EEENSJ_INS5_IJNS5_IJSB_SQ_EEENS5_IJSK_NSA_ILi64EEEEEEEEENS5_IJNS5_IJS1M_SG_EEESN_EEEEEEEvNS4_8identityES1S_NS1T_IS1V_NS4_18smem_ptr_flag_bitsILi16EEENSJ_INS5_IJSQ_S1Z_EEENS5_IJS1Z_SB_EEEEEEEvS26_EENS_8epilogue10collective6detail29Sm90TmaWarpSpecializedAdapterINS2F_15DefaultEpilogueIfNS5_IJSB_llEEES2J_NS2E_6thread17LinearCombinationIfLi1EffLNS2K_9ScaleType4KindE0ELNS_15FloatRoundStyleE2EfEENS1_15EpilogueDefaultEEEEEvvEEEEvNT_6ParamsE,"ax",@progbits
	.align	128
.text._ZN7cutlass13device_kernelINS_4gemm6kernel13GemmUniversalIN4cute5tupleIJiiiiEEENS1_10collective13CollectiveMmaINS1_40MainloopSm90TmaGmmaWarpSpecializedSparseILi2ENS5_IJNS4_1CILi1EEESB_SB_EEENS1_35KernelTmaWarpSpecializedCooperativeEEENS5_IJNSA_ILi256EEESF_NSA_ILi128EEEEEENS_6half_tENS5_IJNS4_6LayoutINS5_IJiNS5_IJNSA_ILi2EEEiEEEiEEENS5_IJlNS5_IJSB_SK_EEElEEEEENSJ_INS5_IJNS5_IJNS5_IJNSA_ILi8EEESK_NSA_ILi4EEEEEEiEEENS5_IJNS5_IJNSA_ILi16EEESK_SR_EEEiEEEiEEENS5_IJNS5_IJNS5_IJSG_SU_NSA_ILi2048EEEEEENSA_ILi8192EEEEEENS5_IJNS5_IJSB_NSA_ILi1024EEENSA_ILi32EEEEEElEEElEEEEEEEESI_NS5_IJlSB_lEEENS4_8TiledMMAINS4_8MMA_AtomIJNS4_4SM904GMMA6SPARSE27GMMA_64x256x32_F32F16F16_SSILNS1D_5MajorE0ELS1G_0ELNS1D_7ScaleInE1ELS1H_1ELNS1D_9SparseSelE0EEEEEENSJ_INS5_IJSK_SB_SB_EEENS5_IJSB_NSA_ILi0EEES1M_EEEEENS5_IJNS4_10UnderscoreES1P_S1P_EEEEENS4_13SM90_TMA_LOADENS4_14ComposedLayoutINS4_7SwizzleILi3ELi4ELi3EEENS4_25smem_sparse_ptr_flag_bitsILi2ELi16EEENSJ_INS5_IJNS5_IJSB_SQ_EEENS5_IJSK_NSA_ILi64EEEEEEEEENS5_IJNS5_IJS1M_SG_EEESN_EEEEEEEvNS4_8identityES1S_NS1T_IS1V_NS4_18smem_ptr_flag_bitsILi16EEENSJ_INS5_IJSQ_S1Z_EEENS5_IJS1Z_SB_EEEEEEEvS26_EENS_8epilogue10collective6detail29Sm90TmaWarpSpecializedAdapterINS2F_15DefaultEpilogueIfNS5_IJSB_llEEES2J_NS2E_6thread17LinearCombinationIfLi1EffLNS2K_9ScaleType4KindE0ELNS_15FloatRoundStyleE2EfEENS1_15EpilogueDefaultEEEEEvvEEEEvNT_6ParamsE:
        .type           _ZN7cutlass13device_kernelINS_4gemm6kernel13GemmUniversalIN4cute5tupleIJiiiiEEENS1_10collective13CollectiveMmaINS1_40MainloopSm90TmaGmmaWarpSpecializedSparseILi2ENS5_IJNS4_1CILi1EEESB_SB_EEENS1_35KernelTmaWarpSpecializedCooperativeEEENS5_IJNSA_ILi256EEESF_NSA_ILi128EEEEEENS_6half_tENS5_IJNS4_6LayoutINS5_IJiNS5_IJNSA_ILi2EEEiEEEiEEENS5_IJlNS5_IJSB_SK_EEElEEEEENSJ_INS5_IJNS5_IJNS5_IJNSA_ILi8EEESK_NSA_ILi4EEEEEEiEEENS5_IJNS5_IJNSA_ILi16EEESK_SR_EEEiEEEiEEENS5_IJNS5_IJNS5_IJSG_SU_NSA_ILi2048EEEEEENSA_ILi8192EEEEEENS5_IJNS5_IJSB_NSA_ILi1024EEENSA_ILi32EEEEEElEEElEEEEEEEESI_NS5_IJlSB_lEEENS4_8TiledMMAINS4_8MMA_AtomIJNS4_4SM904GMMA6SPARSE27GMMA_64x256x32_F32F16F16_SSILNS1D_5MajorE0ELS1G_0ELNS1D_7ScaleInE1ELS1H_1ELNS1D_9SparseSelE0EEEEEENSJ_INS5_IJSK_SB_SB_EEENS5_IJSB_NSA_ILi0EEES1M_EEEEENS5_IJNS4_10UnderscoreES1P_S1P_EEEEENS4_13SM90_TMA_LOADENS4_14ComposedLayoutINS4_7SwizzleILi3ELi4ELi3EEENS4_25smem_sparse_ptr_flag_bitsILi2ELi16EEENSJ_INS5_IJNS5_IJSB_SQ_EEENS5_IJSK_NSA_ILi64EEEEEEEEENS5_IJNS5_IJS1M_SG_EEESN_EEEEEEEvNS4_8identityES1S_NS1T_IS1V_NS4_18smem_ptr_flag_bitsILi16EEENSJ_INS5_IJSQ_S1Z_EEENS5_IJS1Z_SB_EEEEEEEvS26_EENS_8epilogue10collective6detail29Sm90TmaWarpSpecializedAdapterINS2F_15DefaultEpilogueIfNS5_IJSB_llEEES2J_NS2E_6thread17LinearCombinationIfLi1EffLNS2K_9ScaleType4KindE0ELNS_15FloatRoundStyleE2EfEENS1_15EpilogueDefaultEEEEEvvEEEEvNT_6ParamsE,@function
        .size           _ZN7cutlass13device_kernelINS_4gemm6kernel13GemmUniversalIN4cute5tupleIJiiiiEEENS1_10collective13CollectiveMmaINS1_40MainloopSm90TmaGmmaWarpSpecializedSparseILi2ENS5_IJNS4_1CILi1EEESB_SB_EEENS1_35KernelTmaWarpSpecializedCooperativeEEENS5_IJNSA_ILi256EEESF_NSA_ILi128EEEEEENS_6half_tENS5_IJNS4_6LayoutINS5_IJiNS5_IJNSA_ILi2EEEiEEEiEEENS5_IJlNS5_IJSB_SK_EEElEEEEENSJ_INS5_IJNS5_IJNS5_IJNSA_ILi8EEESK_NSA_ILi4EEEEEEiEEENS5_IJNS5_IJNSA_ILi16EEESK_SR_EEEiEEEiEEENS5_IJNS5_IJNS5_IJSG_SU_NSA_ILi2048EEEEEENSA_ILi8192EEEEEENS5_IJNS5_IJSB_NSA_ILi1024EEENSA_ILi32EEEEEElEEElEEEEEEEESI_NS5_IJlSB_lEEENS4_8TiledMMAINS4_8MMA_AtomIJNS4_4SM904GMMA6SPARSE27GMMA_64x256x32_F32F16F16_SSILNS1D_5MajorE0ELS1G_0ELNS1D_7ScaleInE1ELS1H_1ELNS1D_9SparseSelE0EEEEEENSJ_INS5_IJSK_SB_SB_EEENS5_IJSB_NSA_ILi0EEES1M_EEEEENS5_IJNS4_10UnderscoreES1P_S1P_EEEEENS4_13SM90_TMA_LOADENS4_14ComposedLayoutINS4_7SwizzleILi3ELi4ELi3EEENS4_25smem_sparse_ptr_flag_bitsILi2ELi16EEENSJ_INS5_IJNS5_IJSB_SQ_EEENS5_IJSK_NSA_ILi64EEEEEEEEENS5_IJNS5_IJS1M_SG_EEESN_EEEEEEEvNS4_8identityES1S_NS1T_IS1V_NS4_18smem_ptr_flag_bitsILi16EEENSJ_INS5_IJSQ_S1Z_EEENS5_IJS1Z_SB_EEEEEEEvS26_EENS_8epilogue10collective6detail29Sm90TmaWarpSpecializedAdapterINS2F_15DefaultEpilogueIfNS5_IJSB_llEEES2J_NS2E_6thread17LinearCombinationIfLi1EffLNS2K_9ScaleType4KindE0ELNS_15FloatRoundStyleE2EfEENS1_15EpilogueDefaultEEEEEvvEEEEvNT_6ParamsE,(.L_x_441 - _ZN7cutlass13device_kernelINS_4gemm6kernel13GemmUniversalIN4cute5tupleIJiiiiEEENS1_10collective13CollectiveMmaINS1_40MainloopSm90TmaGmmaWarpSpecializedSparseILi2ENS5_IJNS4_1CILi1EEESB_SB_EEENS1_35KernelTmaWarpSpecializedCooperativeEEENS5_IJNSA_ILi256EEESF_NSA_ILi128EEEEEENS_6half_tENS5_IJNS4_6LayoutINS5_IJiNS5_IJNSA_ILi2EEEiEEEiEEENS5_IJlNS5_IJSB_SK_EEElEEEEENSJ_INS5_IJNS5_IJNS5_IJNSA_ILi8EEESK_NSA_ILi4EEEEEEiEEENS5_IJNS5_IJNSA_ILi16EEESK_SR_EEEiEEEiEEENS5_IJNS5_IJNS5_IJSG_SU_NSA_ILi2048EEEEEENSA_ILi8192EEEEEENS5_IJNS5_IJSB_NSA_ILi1024EEENSA_ILi32EEEEEElEEElEEEEEEEESI_NS5_IJlSB_lEEENS4_8TiledMMAINS4_8MMA_AtomIJNS4_4SM904GMMA6SPARSE27GMMA_64x256x32_F32F16F16_SSILNS1D_5MajorE0ELS1G_0ELNS1D_7ScaleInE1ELS1H_1ELNS1D_9SparseSelE0EEEEEENSJ_INS5_IJSK_SB_SB_EEENS5_IJSB_NSA_ILi0EEES1M_EEEEENS5_IJNS4_10UnderscoreES1P_S1P_EEEEENS4_13SM90_TMA_LOADENS4_14ComposedLayoutINS4_7SwizzleILi3ELi4ELi3EEENS4_25smem_sparse_ptr_flag_bitsILi2ELi16EEENSJ_INS5_IJNS5_IJSB_SQ_EEENS5_IJSK_NSA_ILi64EEEEEEEEENS5_IJNS5_IJS1M_SG_EEESN_EEEEEEEvNS4_8identityES1S_NS1T_IS1V_NS4_18smem_ptr_flag_bitsILi16EEENSJ_INS5_IJSQ_S1Z_EEENS5_IJS1Z_SB_EEEEEEEvS26_EENS_8epilogue10collective6detail29Sm90TmaWarpSpecializedAdapterINS2F_15DefaultEpilogueIfNS5_IJSB_llEEES2J_NS2E_6thread17LinearCombinationIfLi1EffLNS2K_9ScaleType4KindE0ELNS_15FloatRoundStyleE2EfEENS1_15EpilogueDefaultEEEEEvvEEEEvNT_6ParamsE)
        .other          _ZN7cutlass13device_kernelINS_4gemm6kernel13GemmUniversalIN4cute5tupleIJiiiiEEENS1_10collective13CollectiveMmaINS1_40MainloopSm90TmaGmmaWarpSpecializedSparseILi2ENS5_IJNS4_1CILi1EEESB_SB_EEENS1_35KernelTmaWarpSpecializedCooperativeEEENS5_IJNSA_ILi256EEESF_NSA_ILi128EEEEEENS_6half_tENS5_IJNS4_6LayoutINS5_IJiNS5_IJNSA_ILi2EEEiEEEiEEENS5_IJlNS5_IJSB_SK_EEElEEEEENSJ_INS5_IJNS5_IJNS5_IJNSA_ILi8EEESK_NSA_ILi4EEEEEEiEEENS5_IJNS5_IJNSA_ILi16EEESK_SR_EEEiEEEiEEENS5_IJNS5_IJNS5_IJSG_SU_NSA_ILi2048EEEEEENSA_ILi8192EEEEEENS5_IJNS5_IJSB_NSA_ILi1024EEENSA_ILi32EEEEEElEEElEEEEEEEESI_NS5_IJlSB_lEEENS4_8TiledMMAINS4_8MMA_AtomIJNS4_4SM904GMMA6SPARSE27GMMA_64x256x32_F32F16F16_SSILNS1D_5MajorE0ELS1G_0ELNS1D_7ScaleInE1ELS1H_1ELNS1D_9SparseSelE0EEEEEENSJ_INS5_IJSK_SB_SB_EEENS5_IJSB_NSA_ILi0EEES1M_EEEEENS5_IJNS4_10UnderscoreES1P_S1P_EEEEENS4_13SM90_TMA_LOADENS4_14ComposedLayoutINS4_7SwizzleILi3ELi4ELi3EEENS4_25smem_sparse_ptr_flag_bitsILi2ELi16EEENSJ_INS5_IJNS5_IJSB_SQ_EEENS5_IJSK_NSA_ILi64EEEEEEEEENS5_IJNS5_IJS1M_SG_EEESN_EEEEEEEvNS4_8identityES1S_NS1T_IS1V_NS4_18smem_ptr_flag_bitsILi16EEENSJ_INS5_IJSQ_S1Z_EEENS5_IJS1Z_SB_EEEEEEEvS26_EENS_8epilogue10collective6detail29Sm90TmaWarpSpecializedAdapterINS2F_15DefaultEpilogueIfNS5_IJSB_llEEES2J_NS2E_6thread17LinearCombinationIfLi1EffLNS2K_9ScaleType4KindE0ELNS_15FloatRoundStyleE2EfEENS1_15EpilogueDefaultEEEEEvvEEEEvNT_6ParamsE,@"STO_CUDA_ENTRY STV_DEFAULT"
_ZN7cutlass13device_kernelINS_4gemm6kernel13GemmUniversalIN4cute5tupleIJiiiiEEENS1_10collective13CollectiveMmaINS1_40MainloopSm90TmaGmmaWarpSpecializedSparseILi2ENS5_IJNS4_1CILi1EEESB_SB_EEENS1_35KernelTmaWarpSpecializedCooperativeEEENS5_IJNSA_ILi256EEESF_NSA_ILi128EEEEEENS_6half_tENS5_IJNS4_6LayoutINS5_IJiNS5_IJNSA_ILi2EEEiEEEiEEENS5_IJlNS5_IJSB_SK_EEElEEEEENSJ_INS5_IJNS5_IJNS5_IJNSA_ILi8EEESK_NSA_ILi4EEEEEEiEEENS5_IJNS5_IJNSA_ILi16EEESK_SR_EEEiEEEiEEENS5_IJNS5_IJNS5_IJSG_SU_NSA_ILi2048EEEEEENSA_ILi8192EEEEEENS5_IJNS5_IJSB_NSA_ILi1024EEENSA_ILi32EEEEEElEEElEEEEEEEESI_NS5_IJlSB_lEEENS4_8TiledMMAINS4_8MMA_AtomIJNS4_4SM904GMMA6SPARSE27GMMA_64x256x32_F32F16F16_SSILNS1D_5MajorE0ELS1G_0ELNS1D_7ScaleInE1ELS1H_1ELNS1D_9SparseSelE0EEEEEENSJ_INS5_IJSK_SB_SB_EEENS5_IJSB_NSA_ILi0EEES1M_EEEEENS5_IJNS4_10UnderscoreES1P_S1P_EEEEENS4_13SM90_TMA_LOADENS4_14ComposedLayoutINS4_7SwizzleILi3ELi4ELi3EEENS4_25smem_sparse_ptr_flag_bitsILi2ELi16EEENSJ_INS5_IJNS5_IJSB_SQ_EEENS5_IJSK_NSA_ILi64EEEEEEEEENS5_IJNS5_IJS1M_SG_EEESN_EEEEEEEvNS4_8identityES1S_NS1T_IS1V_NS4_18smem_ptr_flag_bitsILi16EEENSJ_INS5_IJSQ_S1Z_EEENS5_IJS1Z_SB_EEEEEEEvS26_EENS_8epilogue10collective6detail29Sm90TmaWarpSpecializedAdapterINS2F_15DefaultEpilogueIfNS5_IJSB_llEEES2J_NS2E_6thread17LinearCombinationIfLi1EffLNS2K_9ScaleType4KindE0ELNS_15FloatRoundStyleE2EfEENS1_15EpilogueDefaultEEEEEvvEEEEvNT_6ParamsE:
[----:B------:R-:W0:Y:S02]  /*0000*/  LDC R1, c[0x0][0x28] ;  /* 0x00000a00ff017b82 */ /* 0x000e240000000800 */
[----:B0-----:R-:W-:Y:S01]  /*0010*/  VIADD R1, R1, 0xfffff5a8 ;  /* 0xfffff5a801017836 */ /* 0x001fe20000000000 */
[----:B------:R-:W0:Y:S01]  /*0020*/  S2R R2, SR_TID.X ;  /* 0x0000000000027919 */ /* 0x000e220000002100 */
[----:B------:R-:W-:Y:S01]  /*0030*/  ELECT P0, URZ, PT ;  /* 0x00000000003f782f */ /* 0x000fe20003800000 */
[----:B------:R-:W-:Y:S01]  /*0040*/  BSSY B0, `(.L_x_0) ;  /* 0x0000018000007945 */ /* 0x000fe20003800000 */
[--C-:B0-----:R-:W-:Y:S02]  /*0050*/  SHF.R.U32.HI R0, RZ, 0x5, R2.reuse ;  /* 0x00000005ff007819 */ /* 0x101fe40000011602 */
[----:B------:R-:W-:-:S03]  /*0060*/  SHF.R.U32.HI R2, RZ, 0x7, R2 ;  /* 0x00000007ff027819 */ /* 0x000fc60000011602 */
[----:B------:R-:W0:Y:S04]  /*0070*/  SHFL.IDX PT, R3, R0, RZ, 0x1f ;  /* 0x00001fff00037589 */ /* 0x000e2800000e0000 */
[----:B------:R-:W1:Y:S01]  /*0080*/  SHFL.IDX PT, R2, R2, RZ, 0x1f ;  /* 0x00001fff02027589 */ /* 0x000e6200000e0000 */
[----:B0-----:R-:W-:Y:S02]  /*0090*/  R2UR UR4, R3 ;  /* 0x00000000030472ca */ /* 0x001fe400000e0000 */
[----:B-1----:R-:W-:-:S11]  /*00a0*/  R2UR UR8, R2 ;  /* 0x00000000020872ca */ /* 0x002fd600000e0000 */
[----:B------:R-:W-:Y:S02]  /*00b0*/  USHF.R.S32.HI UR5, URZ, 0x1f, UR4 ;  /* 0x0000001f3f057899 */ /* 0x000fe40008011404 */
[----:B------:R-:W-:Y:S02]  /*00c0*/  ISETP.NE.OR P0, PT, RZ, UR4, !P0 ;  /* 0x00000004ff007c0c */ /* 0x000fe4000c705670 */
[----:B------:R-:W-:-:S04]  /*00d0*/  ULEA.HI UR5, UR5, UR4, URZ, 0x2 ;  /* 0x0000000405057291 */ /* 0x000fc8000f8f103f */
[----:B------:R-:W-:-:S04]  /*00e0*/  ULOP3.LUT UR5, UR5, 0xfffffffc, URZ, 0xc0, !UPT ;  /* 0xfffffffc05057892 */ /* 0x000fc8000f8ec03f */
[----:B------:R-:W-:-:S03]  /*00f0*/  UIADD3 UR7, UR4, -UR5, URZ ;  /* 0x8000000504077290 */ /* 0x000fc6000fffe03f */
[----:B------:R-:W-:Y:S09]  /*0100*/  @P0 BRA `(.L_x_1) ;  /* 0x00000000002c0947 */ /* 0x000ff20003800000 */
[----:B------:R-:W-:Y:S02]  /*0110*/  ULDC.64 UR4, c[0x0][0x198] ;  /* 0x0000660000047ab9 */ /* 0x000fe40000000a00 */
[----:B------:R-:W-:Y:S02]  /*0120*/  UIADD3 UR10, UP0, UR4, 0xf0, URZ ;  /* 0x000000f0040a7890 */ /* 0x000fe4000ff1e03f */
[----:B------:R-:W-:Y:S02]  /*0130*/  UIADD3 UR12, UP1, UR4, 0x1f0, URZ ;  /* 0x000001f0040c7890 */ /* 0x000fe4000ff3e03f */
[----:B------:R-:W-:Y:S02]  /*0140*/  UIADD3 UR4, UP2, UR4, 0x2f0, URZ ;  /* 0x000002f004047890 */ /* 0x000fe4000ff5e03f */
[----:B------:R-:W-:Y:S02]  /*0150*/  UIADD3.X UR11, URZ, UR5, URZ, UP0, !UPT ;  /* 0x000000053f0b7290 */ /* 0x000fe400087fe43f */
[----:B------:R-:W-:-:S02]  /*0160*/  UIADD3.X UR13, URZ, UR5, URZ, UP1, !UPT ;  /* 0x000000053f0d7290 */ /* 0x000fc40008ffe43f */
[----:B------:R-:W-:-:S05]  /*0170*/  UIADD3.X UR5, URZ, UR5, URZ, UP2, !UPT ;  /* 0x000000053f057290 */ /* 0x000fca00097fe43f */
[----:B------:R0:W-:Y:S02]  /*0180*/  UTMACCTL.PF [UR10] ;  /* 0x000000000a0079b9 */ /* 0x0001e40008040000 */
[----:B------:R0:W-:Y:S02]  /*0190*/  UTMACCTL.PF [UR12] ;  /* 0x000000000c0079b9 */ /* 0x0001e40008040000 */
[----:B------:R0:W-:Y:S02]  /*01a0*/  UTMACCTL.PF [UR4] ;  /* 0x00000000040079b9 */ /* 0x0001e40008040000 */
[----:B0-----:R-:W-:Y:S01]  /*01b0*/  NOP ;  /* 0x0000000000007918 */ /* 0x001fe20000000000 */
.L_x_1:
[----:B------:R-:W-:Y:S05]  /*01c0*/  BSYNC B0 ;  /* 0x0000000000007941 */ /* 0x000fea0003800000 */
.L_x_0:
[----:B------:R-:W0:Y:S01]  /*01d0*/  SHFL.IDX PT, R2, R0, RZ, 0x1f ;  /* 0x00001fff00027589 */ /* 0x000e2200000e0000 */
[----:B------:R-:W-:Y:S01]  /*01e0*/  UISETP.NE.AND UP0, UPT, UR7, 0x3, UPT ;  /* 0x000000030700788c */ /* 0x000fe2000bf05270 */
[----:B------:R-:W-:Y:S01]  /*01f0*/  ISETP.NE.AND P1, PT, RZ, UR8, PT ;  /* 0x00000008ff007c0c */ /* 0x000fe2000bf25270 */
[----:B------:R-:W-:Y:S02]  /*0200*/  UIADD3 UR11, UR8, -0x1, URZ ;  /* 0xffffffff080b7890 */ /* 0x000fe4000fffe03f */
[----:B------:R-:W-:Y:S02]  /*0210*/  UISETP.EQ.OR UP0, UPT, UR7, URZ, !UP0 ;  /* 0x0000003f0700728c */ /* 0x000fe4000c702670 */
[----:B------:R-:W-:Y:S02]  /*0220*/  UISETP.GE.U32.AND UP1, UPT, UR11, 0x2, UPT ;  /* 0x000000020b00788c */ /* 0x000fe4000bf26070 */
[----:B------:R-:W-:-:S04]  /*0230*/  UISETP.EQ.AND UP0, UPT, UR8, URZ, UP0 ;  /* 0x0000003f0800728c */ /* 0x000fc80008702270 */
[----:B------:R-:W-:-:S04]  /*0240*/  USEL UR6, URZ, 0x1, !UP0 ;  /* 0x000000013f067887 */ /* 0x000fc8000c000000 */
[----:B------:R-:W-:Y:S01]  /*0250*/  USEL UR6, UR6, 0x2, UP1 ;  /* 0x0000000206067887 */ /* 0x000fe20008800000 */
[----:B0-----:R-:W-:-:S13]  /*0260*/  ISETP.NE.AND P0, PT, R2, RZ, PT ;  /* 0x000000ff0200720c */ /* 0x001fda0003f05270 */
[----:B------:R-:W-:Y:S05]  /*0270*/  @P0 BRA `(.L_x_2) ;  /* 0x0000000000480947 */ /* 0x000fea0003800000 */
[----:B------:R-:W0:Y:S01]  /*0280*/  S2UR UR10, SR_CgaCtaId ;  /* 0x00000000000a79c3 */ /* 0x000e220000008800 */
[----:B------:R-:W-:Y:S01]  /*0290*/  UMOV UR4, 0x400 ;  /* 0x0000040000047882 */ /* 0x000fe20000000000 */
[----:B------:R-:W-:Y:S01]  /*02a0*/  UMOV UR5, 0x1 ;  /* 0x0000000100057882 */ /* 0x000fe20000000000 */
[----:B------:R-:W-:Y:S01]  /*02b0*/  UMOV UR8, 0x100 ;  /* 0x0000010000087882 */ /* 0x000fe20000000000 */
[----:B------:R-:W-:Y:S01]  /*02c0*/  ELECT P0, URZ, PT ;  /* 0x00000000003f782f */ /* 0x000fe20003800000 */
[----:B------:R-:W-:-:S04]  /*02d0*/  UIADD3 UR8, -UR8, 0x100000, URZ ;  /* 0x0010000008087890 */ /* 0x000fc8000fffe13f */
[----:B------:R-:W-:Y:S02]  /*02e0*/  USHF.L.U32 UR9, UR8, 0xb, URZ ;  /* 0x0000000b08097899 */ /* 0x000fe4000800063f */
[----:B------:R-:W-:Y:S02]  /*02f0*/  USHF.L.U32 UR8, UR8, 0x1, URZ ;  /* 0x0000000108087899 */ /* 0x000fe4000800063f */
[----:B0-----:R-:W-:Y:S02]  /*0300*/  ULEA UR10, UR10, UR4, 0x18 ;  /* 0x000000040a0a7291 */ /* 0x001fe4000f8ec03f */
[----:B------:R-:W-:-:S04]  /*0310*/  UIADD3 UR4, -UR5, 0x100000, URZ ;  /* 0x0010000005047890 */ /* 0x000fc8000fffe13f */
[----:B------:R-:W-:Y:S02]  /*0320*/  USHF.L.U32 UR5, UR4, 0xb, URZ ;  /* 0x0000000b04057899 */ /* 0x000fe4000800063f */
[----:B------:R-:W-:Y:S01]  /*0330*/  USHF.L.U32 UR4, UR4, 0x1, URZ ;  /* 0x0000000104047899 */ /* 0x000fe2000800063f */
[----:B------:R-:W0:Y:S11]  /*0340*/  FENCE.VIEW.ASYNC.S ;  /* 0x00000000000073c6 */ /* 0x000e360000000000 */
[----:B0-----:R0:W1:Y:S01]  /*0350*/  SYNCS.EXCH.64 URZ, [UR10], UR4 ;  /* 0x000000040a3f75b2 */ /* 0x0010620008000100 */
[----:B------:R0:W2:Y:S01]  /*0360*/  SYNCS.EXCH.64 URZ, [UR10+0x10], UR8 ;  /* 0x000010080a3f75b2 */ /* 0x0000a20008000100 */
[----:B------:R0:W3:Y:S01]  /*0370*/  SYNCS.EXCH.64 URZ, [UR10+0x8], UR4 ;  /* 0x000008040a3f75b2 */ /* 0x0000e20008000100 */
[----:B------:R0:W4:Y:S01]  /*0380*/  SYNCS.EXCH.64 URZ, [UR10+0x18], UR8 ;  /* 0x000018080a3f75b2 */ /* 0x0001220008000100 */
[----:B------:R-:W-:Y:S01]  /*0390*/  NOP ;  /* 0x0000000000007918 */ /* 0x000fe20000000000 */
.L_x_2:
[----:B------:R-:W5:Y:S01]  /*03a0*/  LDC R2, c[0x0][0x75c] ;  /* 0x0001d700ff027b82 */ /* 0x000f620000000800 */
[----:B------:R-:W1:Y:S01]  /*03b0*/  SHFL.IDX PT, R0, R0, RZ, 0x1f ;  /* 0x00001fff00007589 */ /* 0x000e6200000e0000 */
[----:B------:R-:W-:Y:S01]  /*03c0*/  ELECT P0, URZ, PT ;  /* 0x00000000003f782f */ /* 0x000fe20003800000 */
[----:B------:R-:W-:Y:S01]  /*03d0*/  IMAD.MOV.U32 R5, RZ, RZ, RZ ;  /* 0x000000ffff057224 */ /* 0x000fe200078e00ff */
[----:B0-----:R-:W-:Y:S01]  /*03e0*/  UMOV UR4, 0x20 ;  /* 0x0000002000047882 */ /* 0x001fe20000000000 */
[----:B------:R-:W0:Y:S01]  /*03f0*/  S2R R11, SR_CTAID.Y ;  /* 0x00000000000b7919 */ /* 0x000e220000002600 */
[----:B------:R-:W-:Y:S01]  /*0400*/  NOP ;  /* 0x0000000000007918 */ /* 0x000fe20000000000 */
[----:B------:R-:W-:Y:S01]  /*0410*/  NOP ;  /* 0x0000000000007918 */ /* 0x000fe20000000000 */
[----:B------:R-:W2:Y:S01]  /*0420*/  S2R R4, SR_CTAID.X ;  /* 0x0000000000047919 */ /* 0x000ea20000002500 */
[----:B-----5:R-:W-:Y:S02]  /*0430*/  ISETP.NE.AND P4, PT, R2, 0x1, PT ;  /* 0x000000010200780c */ /* 0x020fe40003f85270 */
[----:B-1----:R-:W-:-:S11]  /*0440*/  ISETP.NE.OR P0, PT, R0, RZ, !P0 ;  /* 0x000000ff0000720c */ /* 0x002fd60004705670 */
[----:B------:R-:W2:Y:S01]  /*0450*/  @P4 LDC R7, c[0x0][0x10] ;  /* 0x00000400ff074b82 */ /* 0x000ea20000000800 */
[----:B0-----:R-:W-:Y:S01]  /*0460*/  @P4 IMAD.MOV.U32 R2, RZ, RZ, R11 ;  /* 0x000000ffff024224 */ /* 0x001fe200078e000b */
[----:B------:R-:W-:Y:S01]  /*0470*/  VOTEU.ALL UP0, P0 ;  /* 0x00000000003f7886 */ /* 0x000fe20000000000 */
[----:B------:R-:W-:Y:S01]  /*0480*/  @P4 IMAD.MOV.U32 R3, RZ, RZ, RZ ;  /* 0x000000ffff034224 */ /* 0x000fe200078e00ff */
[----:B------:R-:W-:Y:S01]  /*0490*/  @P4 MOV R13, RZ ;  /* 0x000000ff000d4202 */ /* 0x000fe20000000f00 */
[----:B------:R-:W-:Y:S02]  /*04a0*/  VOTEU.ALL UP1, P0 ;  /* 0x00000000003f7886 */ /* 0x000fe40000020000 */
[----:B------:R-:W-:Y:S01]  /*04b0*/  @!UP0 UMOV UR8, 0x400 ;  /* 0x0000040000088882 */ /* 0x000fe20000000000 */
[----:B------:R-:W0:Y:S01]  /*04c0*/  @!P4 LDC R9, c[0x0][0xc] ;  /* 0x00000300ff09cb82 */ /* 0x000e220000000800 */
[----:B------:R-:W-:-:S04]  /*04d0*/  @!UP0 UIADD3 UR4, -UR4, 0x100000, URZ ;  /* 0x0010000004048890 */ /* 0x000fc8000fffe13f */
[----:B------:R-:W-:Y:S02]  /*04e0*/  @!UP0 USHF.L.U32 UR5, UR4, 0xb, URZ ;  /* 0x0000000b04058899 */ /* 0x000fe4000800063f */
[----:B------:R-:W-:Y:S01]  /*04f0*/  @!UP0 USHF.L.U32 UR4, UR4, 0x1, URZ ;  /* 0x0000000104048899 */ /* 0x000fe2000800063f */
[----:B------:R-:W1:Y:S01]  /*0500*/  @!UP0 S2UR UR9, SR_CgaCtaId ;  /* 0x00000000000989c3 */ /* 0x000e620000008800 */
[----:B--2---:R-:W-:-:S04]  /*0510*/  @P4 IMAD.WIDE.U32 R6, R4, R7, R2 ;  /* 0x0000000704064225 */ /* 0x004fc800078e0002 */
[----:B------:R-:W-:Y:S02]  /*0520*/  @P4 IMAD.MOV.U32 R10, RZ, RZ, R6 ;  /* 0x000000ffff0a4224 */ /* 0x000fe400078e0006 */
[----:B------:R-:W-:Y:S02]  /*0530*/  @P4 IMAD.IADD R14, R7, 0x1, R13 ;  /* 0x00000001070e4824 */ /* 0x000fe400078e020d */
[----:B0-----:R-:W-:-:S04]  /*0540*/  @!P4 IMAD.WIDE.U32 R2, R9, R11, R4 ;  /* 0x0000000b0902c225 */ /* 0x001fc800078e0004 */
[----:B------:R-:W-:Y:S01]  /*0550*/  @!P4 IMAD.MOV.U32 R14, RZ, RZ, R3 ;  /* 0x000000ffff0ec224 */ /* 0x000fe200078e0003 */
[----:B------:R-:W-:Y:S01]  /*0560*/  @!P4 MOV R10, R2 ;  /* 0x00000002000ac202 */ /* 0x000fe20000000f00 */
[----:B-1----:R-:W-:-:S04]  /*0570*/  @!UP0 ULEA UR8, UR9, UR8, 0x18 ;  /* 0x0000000809088291 */ /* 0x002fc8000f8ec03f */
[----:B------:R0:W-:Y:S01]  /*0580*/  STL [R1+0x204], R10 ;  /* 0x0002040a01007387 */ /* 0x0001e20000100800 */
[----:B------:R-:W-:-:S03]  /*0590*/  VOTEU.ALL UP0, P0 ;  /* 0x00000000003f7886 */ /* 0x000fc60000000000 */
[----:B------:R0:W-:Y:S04]  /*05a0*/  STL [R1+0x200], R14 ;  /* 0x0002000e01007387 */ /* 0x0001e80000100800 */
[----:B------:R-:W1:Y:S02]  /*05b0*/  FENCE.VIEW.ASYNC.S ;  /* 0x00000000000073c6 */ /* 0x000e640000000000 */
[----:B-1----:R0:W3:Y:S01]  /*05c0*/  @!UP0 SYNCS.EXCH.64 URZ, [UR8+0x30], UR4 ;  /* 0x00003004083f85b2 */ /* 0x0020e20008000100 */
[----:B------:R0:W3:Y:S01]  /*05d0*/  @!UP1 SYNCS.EXCH.64 URZ, [UR8+0x38], UR4 ;  /* 0x00003804083f95b2 */ /* 0x0000e20008000100 */
[----:B------:R-:W-:Y:S01]  /*05e0*/  NOP ;  /* 0x0000000000007918 */ /* 0x000fe20000000000 */
[----:B---34-:R-:W-:Y:S06]  /*05f0*/  BAR.SYNC.DEFER_BLOCKING 0x0 ;  /* 0x0000000000007b1d */ /* 0x018fec0000010000 */
[----:B0-----:R-:W-:Y:S05]  /*0600*/  @!P1 BRA `(.L_x_3) ;  /* 0x0000019c00bc9947 */ /* 0x001fea0003800000 */
[----:B------:R-:W-:-:S06]  /*0610*/  UISETP.GT.U32.AND UP0, UPT, UR11, 0x1, UPT ;  /* 0x000000010b00788c */ /* 0x000fcc000bf04070 */
[----:B------:R-:W-:-:S13]  /*0620*/  PLOP3.LUT P0, PT, PT, PT, UP0, 0x80, 0x0 ;  /* 0x000000000000781c */ /* 0x000fda0003f0f008 */
[----:B------:R-:W-:Y:S05]  /*0630*/  @P0 EXIT ;  /* 0x000000000000094d */ /* 0x000fea0003800000 */
[----:B------:R-:W-:Y:S01]  /*0640*/  ULDC.64 UR4, c[0x0][0x750] ;  /* 0x0001d40000047ab9 */ /* 0x000fe20000000a00 */
[----:B------:R-:W-:Y:S01]  /*0650*/  UMOV UR13, 0xffffffff ;  /* 0xffffffff000d7882 */ /* 0x000fe20000000000 */
[----:B------:R-:W-:Y:S01]  /*0660*/  ISETP.GE.U32.AND P0, PT, R10, UR4, PT ;  /* 0x000000040a007c0c */ /* 0x000fe2000bf06070 */
[----:B------:R-:W-:Y:S01]  /*0670*/  UMOV UR12, 0xffffffff ;  /* 0xffffffff000c7882 */ /* 0x000fe20000000000 */
[----:B------:R-:W-:Y:S01]  /*0680*/  PRMT R0, RZ, 0x7610, R0 ;  /* 0x00007610ff007816 */ /* 0x000fe20000000000 */
[----:B------:R-:W-:Y:S01]  /*0690*/  IMAD.MOV.U32 R3, RZ, RZ, -0x1 ;  /* 0xffffffffff037424 */ /* 0x000fe200078e00ff */
[----:B------:R-:W-:-:S13]  /*06a0*/  ISETP.GE.U32.AND.EX P0, PT, R14, UR5, PT, P0 ;  /* 0x000000050e007c0c */ /* 0x000fda000bf06100 */
[----:B------:R-:W-:Y:S05]  /*06b0*/  @P0 BRA `(.L_x_4) ;  /* 0x00000004006c0947 */ /* 0x000fea0003800000 */
[----:B------:R-:W-:Y:S01]  /*06c0*/  ULDC.64 UR14, c[0x0][0x728] ;  /* 0x0001ca00000e7ab9 */ /* 0x000fe20000000a00 */
[----:B------:R-:W0:Y:S01]  /*06d0*/  LDC.64 R12, c[0x0][0x720] ;  /* 0x0001c800ff0c7b82 */ /* 0x000e220000000a00 */
[----:B------:R-:W-:Y:S01]  /*06e0*/  ISETP.NE.U32.AND P0, PT, RZ, UR14, PT ;  /* 0x0000000eff007c0c */ /* 0x000fe2000bf05070 */
[----:B------:R-:W-:Y:S01]  /*06f0*/  ULDC UR13, c[0x0][0x730] ;  /* 0x0001cc00000d7ab9 */ /* 0x000fe20000000800 */
[----:B------:R-:W-:Y:S02]  /*0700*/  R2UR UR4, R10 ;  /* 0x000000000a0472ca */ /* 0x000fe400000e0000 */
[----:B------:R-:W-:Y:S02]  /*0710*/  ISETP.NE.AND.EX P0, PT, RZ, UR15, PT, P0 ;  /* 0x0000000fff007c0c */ /* 0x000fe4000bf05300 */
[----:B------:R-:W-:-:S11]  /*0720*/  R2UR UR5, R14 ;  /* 0x000000000e0572ca */ /* 0x000fd600000e0000 */
[----:B------:R-:W-:Y:S05]  /*0730*/  @!P0 BRA `(.L_x_5) ;  /* 0x0000000000308947 */ /* 0x000fea0003800000 */
[----:B------:R-:W-:Y:S01]  /*0740*/  R2UR UR4, R10 ;  /* 0x000000000a0472ca */ /* 0x000fe200000e0000 */
[----:B------:R-:W-:Y:S01]  /*0750*/  ULDC UR7, c[0x0][0x734] ;  /* 0x0001cd0000077ab9 */ /* 0x000fe20000000800 */
[----:B------:R-:W-:-:S11]  /*0760*/  R2UR UR12, R14 ;  /* 0x000000000e0c72ca */ /* 0x000fd600000e0000 */
[----:B------:R-:W-:-:S04]  /*0770*/  UIADD3 UR7, UP0, UR4, UR7, URZ ;  /* 0x0000000704077290 */ /* 0x000fc8000ff1e03f */
[----:B------:R-:W-:-:S04]  /*0780*/  UIADD3.X UR12, URZ, UR12, URZ, UP0, !UPT ;  /* 0x0000000c3f0c7290 */ /* 0x000fc800087fe43f */
[----:B------:R-:W-:-:S04]  /*0790*/  UIMAD.WIDE.U32 UR4, UR12, UR14, URZ ;  /* 0x0000000e0c0472a5 */ /* 0x000fc8000f8e003f */
[----:B------:R-:W-:Y:S02]  /*07a0*/  UIMAD.WIDE.U32 UR8, UP0, UR7, UR15, UR4 ;  /* 0x0000000f070872a5 */ /* 0x000fe4000f800004 */
[----:B------:R-:W-:Y:S02]  /*07b0*/  UIMAD.WIDE.U32 UR4, UR7, UR14, URZ ;  /* 0x0000000e070472a5 */ /* 0x000fe4000f8e003f */
[----:B------:R-:W-:Y:S02]  /*07c0*/  UIADD3.X UR11, URZ, URZ, URZ, UP0, !UPT ;  /* 0x0000003f3f0b7290 */ /* 0x000fe400087fe43f */
[----:B------:R-:W-:Y:S01]  /*07d0*/  UIADD3 URZ, UP0, UR5, UR8, URZ ;  /* 0x00000008053f7290 */ /* 0x000fe2000ff1e03f */
[----:B------:R-:W-:-:S03]  /*07e0*/  UMOV UR10, UR9 ;  /* 0x00000009000a7c82 */ /* 0x000fc60008000000 */
[----:B------:R-:W-:-:S12]  /*07f0*/  UIMAD.WIDE.U32.X UR4, UR12, UR15, UR10, UP0 ;  /* 0x0000000f0c0472a5 */ /* 0x000fd800080e040a */
.L_x_5:
[----:B------:R-:W-:Y:S01]  /*0800*/  USHF.R.U64 UR12, UR4, UR13, UR5 ;  /* 0x0000000d040c7299 */ /* 0x000fe20008001205 */
[----:B------:R-:W1:Y:S01]  /*0810*/  LDC.64 R16, c[0x0][0x740] ;  /* 0x0001d000ff107b82 */ /* 0x000e620000000a00 */
[----:B------:R-:W-:Y:S01]  /*0820*/  USHF.R.U32.HI UR4, URZ, UR13, UR5 ;  /* 0x0000000d3f047299 */ /* 0x000fe20008011605 */
[----:B------:R-:W-:Y:S01]  /*0830*/  I2FP.F32.U32 R0, R4 ;  /* 0x0000000400007245 */ /* 0x000fe20000201000 */
[----:B------:R-:W-:Y:S01]  /*0840*/  IMAD.MOV.U32 R3, RZ, RZ, R14 ;  /* 0x000000ffff037224 */ /* 0x000fe200078e000e */
[----:B------:R-:W-:Y:S01]  /*0850*/  ULDC UR5, c[0x0][0x150] ;  /* 0x0000540000057ab9 */ /* 0x000fe20000000800 */
[----:B------:R-:W-:Y:S02]  /*0860*/  IADD3 R7, P0, RZ, -UR12, RZ ;  /* 0x8000000cff077c10 */ /* 0x000fe4000ff1e0ff */
[----:B------:R-:W-:Y:S01]  /*0870*/  FMUL R0, R0, UR5 ;  /* 0x0000000500007c20 */ /* 0x000fe20008400000 */
[----:B------:R-:W2:Y:S01]  /*0880*/  LDC R8, c[0x0][0x718] ;  /* 0x0001c600ff087b82 */ /* 0x000ea20000000800 */
[----:B------:R-:W-:Y:S01]  /*0890*/  MOV R2, R10 ;  /* 0x0000000a00027202 */ /* 0x000fe20000000f00 */
[----:B------:R-:W-:Y:S01]  /*08a0*/  IMAD.X R9, RZ, RZ, ~UR4, P0 ;  /* 0x80000004ff097e24 */ /* 0x000fe200080e06ff */
[----:B------:R-:W-:-:S02]  /*08b0*/  ULDC UR4, c[0x0][0x154] ;  /* 0x0000550000047ab9 */ /* 0x000fc40000000800 */
[----:B------:R-:W3:Y:S01]  /*08c0*/  F2I.U32.TRUNC.NTZ R0, R0 ;  /* 0x0000000000007305 */ /* 0x000ee2000020f000 */
[-C--:B0-----:R-:W-:Y:S02]  /*08d0*/  IMAD R6, R9, R12.reuse, RZ ;  /* 0x0000000c09067224 */ /* 0x081fe400078e02ff */
[----:B------:R-:W0:Y:S01]  /*08e0*/  LDC R5, c[0x0][0x144] ;  /* 0x00005100ff057b82 */ /* 0x000e220000000800 */
[----:B------:R-:W-:-:S04]  /*08f0*/  IMAD.WIDE.U32 R2, R7, R12, R2 ;  /* 0x0000000c07027225 */ /* 0x000fc800078e0002 */
[----:B------:R-:W-:-:S03]  /*0900*/  IMAD R7, R7, R13, R6 ;  /* 0x0000000d07077224 */ /* 0x000fc600078e0206 */
[----:B------:R-:W4:Y:S01]  /*0910*/  LDC R10, c[0x0][0x708] ;  /* 0x0001c200ff0a7b82 */ /* 0x000f220000000800 */
[----:B------:R-:W-:Y:S01]  /*0920*/  IMAD.IADD R7, R3, 0x1, R7 ;  /* 0x0000000103077824 */ /* 0x000fe200078e0207 */
[----:B-1----:R-:W-:Y:S01]  /*0930*/  ISETP.NE.U32.AND P0, PT, R16, RZ, PT ;  /* 0x000000ff1000720c */ /* 0x002fe20003f05070 */
[----:B---3--:R-:W-:-:S03]  /*0940*/  IMAD.MOV R3, RZ, RZ, -R0 ;  /* 0x000000ffff037224 */ /* 0x008fc600078e0a00 */
[----:B------:R-:W-:Y:S02]  /*0950*/  ISETP.NE.AND.EX P0, PT, R17, RZ, PT, P0 ;  /* 0x000000ff1100720c */ /* 0x000fe40003f05300 */
[----:B------:R-:W1:Y:S01]  /*0960*/  LDC R9, c[0x0][0x758] ;  /* 0x0001d600ff097b82 */ /* 0x000e620000000800 */
[-CC-:B--2---:R-:W-:Y:S02]  /*0970*/  SHF.R.U64 R14, R2, R8.reuse, R7.reuse ;  /* 0x00000008020e7219 */ /* 0x184fe40000001207 */
[----:B------:R-:W-:Y:S02]  /*0980*/  I2FP.F32.U32 R2, R11 ;  /* 0x0000000b00027245 */ /* 0x000fe40000201000 */
[----:B------:R-:W-:Y:S01]  /*0990*/  SHF.R.U32.HI R7, RZ, R8, R7 ;  /* 0x00000008ff077219 */ /* 0x000fe20000011607 */
[----:B------:R-:W-:Y:S02]  /*09a0*/  IMAD.MOV.U32 R8, RZ, RZ, 0x1 ;  /* 0x00000001ff087424 */ /* 0x000fe400078e00ff */
[----:B------:R-:W2:Y:S01]  /*09b0*/  LDC R12, c[0x0][0x148] ;  /* 0x00005200ff0c7b82 */ /* 0x000ea20000000800 */
[----:B0-----:R-:W-:-:S02]  /*09c0*/  IMAD R0, R5, R3, R4 ;  /* 0x0000000305007224 */ /* 0x001fc400078e0204 */
[----:B------:R-:W-:Y:S01]  /*09d0*/  FMUL R3, R2, UR4 ;  /* 0x0000000402037c20 */ /* 0x000fe20008400000 */
[----:B------:R-:W-:-:S04]  /*09e0*/  MOV R2, 0xffffffff ;  /* 0xffffffff00027802 */ /* 0x000fc80000000f00 */
[----:B------:R-:W0:Y:S01]  /*09f0*/  LDC R15, c[0x0][0x700] ;  /* 0x0001c000ff0f7b82 */ /* 0x000e220000000800 */
[-CC-:B----4-:R-:W-:Y:S02]  /*0a00*/  SHF.R.U64 R22, R14, R10.reuse, R7.reuse ;  /* 0x0000000a0e167219 */ /* 0x190fe40000001207 */
[----:B------:R-:W-:Y:S02]  /*0a10*/  SHF.R.U32.HI R4, RZ, R10, R7 ;  /* 0x0000000aff047219 */ /* 0x000fe40000011607 */
[----:B------:R3:W4:Y:S03]  /*0a20*/  F2I.U32.TRUNC.NTZ R10, R3 ;  /* 0x00000003000a7305 */ /* 0x000726000020f000 */
[----:B------:R-:W0:Y:S01]  /*0a30*/  LDC R18, c[0x0][0x748] ;  /* 0x0001d200ff127b82 */ /* 0x000e220000000800 */
[-C--:B-1----:R-:W-:Y:S02]  /*0a40*/  SHF.R.U64 R24, R22, R9.reuse, R4 ;  /* 0x0000000916187219 */ /* 0x082fe40000001204 */
[----:B------:R-:W-:-:S02]  /*0a50*/  SHF.L.U32 R2, R2, R9, RZ ;  /* 0x0000000902027219 */ /* 0x000fc400000006ff */
[-C--:B------:R-:W-:Y:S02]  /*0a60*/  SHF.R.U32.HI R4, RZ, R9.reuse, R4 ;  /* 0x00000009ff047219 */ /* 0x080fe40000011604 */
[----:B------:R-:W-:Y:S01]  /*0a70*/  SHF.L.U32 R8, R8, R9, RZ ;  /* 0x0000000908087219 */ /* 0x000fe200000006ff */
[----:B------:R-:W1:Y:S01]  /*0a80*/  LDC R19, c[0x0][0x738] ;  /* 0x0001ce00ff137b82 */ /* 0x000e620000000800 */
[----:B------:R-:W-:Y:S01]  /*0a90*/  LOP3.LUT R9, RZ, R2, RZ, 0x33, !PT ;  /* 0x00000002ff097212 */ /* 0x000fe200078e33ff */
[----:B------:R-:W-:Y:S02]  /*0aa0*/  IMAD.MOV.U32 R2, RZ, RZ, R24 ;  /* 0x000000ffff027224 */ /* 0x000fe400078e0018 */
[----:B---3--:R-:W-:-:S04]  /*0ab0*/  IMAD.MOV.U32 R3, RZ, RZ, R4 ;  /* 0x000000ffff037224 */ /* 0x008fc800078e0004 */
[----:B------:R-:W3:Y:S01]  /*0ac0*/  LDC R20, c[0x0][0x710] ;  /* 0x0001c400ff147b82 */ /* 0x000ee20000000800 */
[----:B--2-4-:R-:W-:Y:S05]  /*0ad0*/  @!P0 BRA `(.L_x_6) ;  /* 0x0000000000288947 */ /* 0x014fea0003800000 */
[----:B------:R-:W2:Y:S02]  /*0ae0*/  LDC R7, c[0x0][0x74c] ;  /* 0x0001d300ff077b82 */ /* 0x000ea40000000800 */
[----:B--2---:R-:W-:-:S04]  /*0af0*/  IADD3 R7, P0, R24, R7, RZ ;  /* 0x0000000718077210 */ /* 0x004fc80007f1e0ff */
[----:B------:R-:W-:-:S05]  /*0b00*/  IADD3.X R13, RZ, R4, RZ, P0, !PT ;  /* 0x00000004ff0d7210 */ /* 0x000fca00007fe4ff */
[----:B------:R-:W-:-:S04]  /*0b10*/  IMAD.WIDE.U32 R2, R13, R16, RZ ;  /* 0x000000100d027225 */ /* 0x000fc800078e00ff */
[----:B------:R-:W-:-:S04]  /*0b20*/  IMAD.WIDE.U32 R4, P0, R7, R17, R2 ;  /* 0x0000001107047225 */ /* 0x000fc80007800002 */
[----:B------:R-:W-:-:S04]  /*0b30*/  IMAD.WIDE.U32 R2, R7, R16, RZ ;  /* 0x0000001007027225 */ /* 0x000fc800078e00ff */
[----:B------:R-:W-:Y:S01]  /*0b40*/  IMAD.X R7, RZ, RZ, RZ, P0 ;  /* 0x000000ffff077224 */ /* 0x000fe200000e06ff */
[----:B------:R-:W-:Y:S01]  /*0b50*/  IADD3 RZ, P0, R3, R4, RZ ;  /* 0x0000000403ff7210 */ /* 0x000fe20007f1e0ff */
[----:B------:R-:W-:-:S04]  /*0b60*/  IMAD.MOV.U32 R6, RZ, RZ, R5 ;  /* 0x000000ffff067224 */ /* 0x000fc800078e0005 */
[----:B------:R-:W-:-:S08]  /*0b70*/  IMAD.WIDE.U32.X R2, R13, R17, R6, P0 ;  /* 0x000000110d027225 */ /* 0x000fd000000e0406 */
.L_x_6:
[----:B0-----:R-:W-:Y:S01]  /*0b80*/  SHF.R.U64 R2, R2, R18, R3 ;  /* 0x0000001202027219 */ /* 0x001fe20000001203 */
[----:B------:R-:W-:Y:S01]  /*0b90*/  IMAD.MOV R10, RZ, RZ, -R10 ;  /* 0x000000ffff0a7224 */ /* 0x000fe200078e0a0a */
[----:B------:R-:W-:Y:S02]  /*0ba0*/  LOP3.LUT R9, R22, R9, RZ, 0xc0, !PT ;  /* 0x0000000916097212 */ /* 0x000fe400078ec0ff */
[----:B------:R-:W-:Y:S01]  /*0bb0*/  IADD3 R3, R15, -0x1, RZ ;  /* 0xffffffff0f037810 */ /* 0x000fe20007ffe0ff */
[----:B------:R-:W-:Y:S02]  /*0bc0*/  IMAD.MOV R4, RZ, RZ, -R2 ;  /* 0x000000ffff047224 */ /* 0x000fe400078e0a02 */
[----:B------:R-:W-:Y:S01]  /*0bd0*/  @P4 IMAD R0, R12, R10, R11 ;  /* 0x0000000a0c004224 */ /* 0x000fe200078e020b */
[----:B------:R-:W-:Y:S01]  /*0be0*/  LOP3.LUT R14, R14, R3, RZ, 0xc0, !PT ;  /* 0x000000030e0e7212 */ /* 0x000fe200078ec0ff */
[----:B------:R-:W-:Y:S02]  /*0bf0*/  IMAD R3, R8, R2, R9 ;  /* 0x0000000208037224 */ /* 0x000fe400078e0209 */
[----:B-1----:R-:W-:-:S02]  /*0c00*/  IMAD R2, R4, R19, R24 ;  /* 0x0000001304027224 */ /* 0x002fc400078e0218 */
[----:B---3--:R-:W-:Y:S02]  /*0c10*/  IMAD R3, R3, R20, R0 ;  /* 0x0000001403037224 */ /* 0x008fe400078e0200 */
[----:B------:R-:W-:-:S05]  /*0c20*/  IMAD R2, R2, R15, R14 ;  /* 0x0000000f02027224 */ /* 0x000fca00078e020e */
[----:B------:R-:W-:Y:S02]  /*0c30*/  SEL R0, R2, R3, !P4 ;  /* 0x0000000302007207 */ /* 0x000fe40006000000 */
[----:B------:R-:W-:Y:S02]  /*0c40*/  SEL R3, R3, R2, !P4 ;  /* 0x0000000203037207 */ /* 0x000fe40006000000 */
[----:B------:R-:W-:Y:S01]  /*0c50*/  R2UR UR13, R0 ;  /* 0x00000000000d72ca */ /* 0x000fe200000e0000 */
[----:B------:R-:W-:-:S14]  /*0c60*/  IMAD.MOV.U32 R0, RZ, RZ, 0x1 ;  /* 0x00000001ff007424 */ /* 0x000fdc00078e00ff */
.L_x_4:
[----:B------:R-:W-:-:S08]  /*0c70*/  NOP ;  /* 0x0000000000007918 */ /* 0x000fd00000000000 */
[----:B------:R-:W0:Y:S02]  /*0c80*/  USETMAXREG.TRY_ALLOC.CTAPOOL UP0, 0xf0 ;  /* 0x000000f0000079c8 */ /* 0x000e240008000600 */
[----:B0-----:R-:W-:-:S13]  /*0c90*/  PLOP3.LUT P0, PT, PT, PT, UP0, 0x80, 0x0 ;  /* 0x000000000000781c */ /* 0x001fda0003f0f008 */
[----:B------:R-:W-:Y:S05]  /*0ca0*/  @!P0 BRA `(.L_x_4) ;  /* 0xfffffffc00f08947 */ /* 0x000fea000383ffff */
[----:B------:R-:W-:Y:S01]  /*0cb0*/  ULDC.64 UR4, c[0x0][0x698] ;  /* 0x0001a60000047ab9 */ /* 0x000fe20000000a00 */
[----:B------:R-:W-:Y:S01]  /*0cc0*/  ULDC.64 UR18, c[0x0][0x208] ;  /* 0x0000820000127ab9 */ /* 0x000fe20000000a00 */
[----:B------:R-:W-:-:S04]  /*0cd0*/  ISETP.NE.U32.AND P0, PT, RZ, UR4, PT ;  /* 0x00000004ff007c0c */ /* 0x000fc8000bf05070 */
[----:B------:R-:W-:-:S13]  /*0ce0*/  ISETP.NE.AND.EX P0, PT, RZ, UR5, PT, P0 ;  /* 0x00000005ff007c0c */ /* 0x000fda000bf05300 */
[----:B------:R-:W-:Y:S05]  /*0cf0*/  @!P0 BRA `(.L_x_7) ;  /* 0x0000000000208947 */ /* 0x000fea0003800000 */
[----:B------:R-:W0:Y:S02]  /*0d00*/  LDC.64 R4, c[0x0][0x698] ;  /* 0x0001a600ff047b82 */ /* 0x000e240000000a00 */
[----:B0-----:R-:W2:Y:S02]  /*0d10*/  LDG.E.64 R4, desc[UR18][R4.64] ;  /* 0x0000001204047981 */ /* 0x001ea4000c1e1b00 */
[----:B--2---:R-:W-:-:S04]  /*0d20*/  ISETP.NE.U32.AND P0, PT, R4, RZ, PT ;  /* 0x000000ff0400720c */ /* 0x004fc80003f05070 */
[----:B------:R-:W-:-:S13]  /*0d30*/  ISETP.NE.AND.EX P0, PT, R5, RZ, PT, P0 ;  /* 0x000000ff0500720c */ /* 0x000fda0003f05300 */
[----:B------:R-:W-:Y:S05]  /*0d40*/  @!P0 BRA `(.L_x_7) ;  /* 0x00000000000c8947 */ /* 0x000fea0003800000 */
[----:B------:R-:W2:Y:S02]  /*0d50*/  LD.E R4, desc[UR18][R4.64] ;  /* 0x0000001204047980 */ /* 0x000ea4000c101900 */
[----:B--2---:R-:W-:Y:S01]  /*0d60*/  R2UR UR23, R4 ;  /* 0x00000000041772ca */ /* 0x004fe200000e0000 */
[----:B------:R-:W-:-:S14]  /*0d70*/  BRA `(.L_x_8) ;  /* 0x0000000000247947 */ /* 0x000fdc0003800000 */
.L_x_7:
[----:B------:R-:W-:Y:S02]  /*0d80*/  ULDC.64 UR4, c[0x0][0x688] ;  /* 0x0001a20000047ab9 */ /* 0x000fe40000000a00 */
[----:B------:R-:W-:-:S04]  /*0d90*/  ISETP.NE.U32.AND P0, PT, RZ, UR4, PT ;  /* 0x00000004ff007c0c */ /* 0x000fc8000bf05070 */
[----:B------:R-:W-:-:S13]  /*0da0*/  ISETP.NE.AND.EX P0, PT, RZ, UR5, PT, P0 ;  /* 0x00000005ff007c0c */ /* 0x000fda000bf05300 */
[----:B------:R-:W-:Y:S05]  /*0db0*/  @!P0 BRA `(.L_x_9) ;  /* 0x0000000000108947 */ /* 0x000fea0003800000 */
[----:B------:R-:W0:Y:S02]  /*0dc0*/  LDC.64 R4, c[0x0][0x688] ;  /* 0x0001a200ff047b82 */ /* 0x000e240000000a00 */
[----:B0-----:R-:W2:Y:S02]  /*0dd0*/  LDG.E R4, desc[UR18][R4.64] ;  /* 0x0000001204047981 */ /* 0x001ea4000c1e1900 */
[----:B--2---:R-:W-:Y:S01]  /*0de0*/  R2UR UR23, R4 ;  /* 0x00000000041772ca */ /* 0x004fe200000e0000 */
[----:B------:R-:W-:-:S14]  /*0df0*/  BRA `(.L_x_8) ;  /* 0x0000000000047947 */ /* 0x000fdc0003800000 */
.L_x_9:
[----:B------:R-:W-:-:S05]  /*0e00*/  ULDC UR23, c[0x0][0x680] ;  /* 0x0001a00000177ab9 */ /* 0x000fca0000000800 */
.L_x_8:
[----:B------:R-:W-:Y:S02]  /*0e10*/  ULDC.64 UR4, c[0x0][0x6a0] ;  /* 0x0001a80000047ab9 */ /* 0x000fe40000000a00 */
        /* <DEDUP_REMOVED lines=11> */
.L_x_10:
        /* <DEDUP_REMOVED lines=8> */
.L_x_12:
[----:B------:R-:W-:-:S05]  /*0f50*/  ULDC UR22, c[0x0][0x684] ;  /* 0x0001a10000167ab9 */ /* 0x000fca0000000800 */
.L_x_11:
[----:B------:R-:W-:-:S13]  /*0f60*/  LOP3.LUT P0, RZ, R0, 0xff, RZ, 0xc0, !PT ;  /* 0x000000ff00ff7812 */ /* 0x000fda000780c0ff */
[----:B------:R-:W-:Y:S05]  /*0f70*/  @!P0 EXIT ;  /* 0x000000000000894d */ /* 0x000fea0003800000 */
[----:B------:R-:W-:Y:S01]  /*0f80*/  ULDC UR4, c[0x0][0x28c] ;  /* 0x0000a30000047ab9 */ /* 0x000fe20000000800 */
[----:B------:R-:W-:Y:S02]  /*0f90*/  ULOP3.LUT UR21, UR6, 0x1, URZ, 0xfc, !UPT ;  /* 0x0000000106157892 */ /* 0x000fe4000f8efc3f */
[----:B------:R-:W-:-:S04]  /*0fa0*/  UIADD3 UR4, UR4, 0x7f, URZ ;  /* 0x0000007f04047890 */ /* 0x000fc8000fffe03f */
[----:B------:R-:W-:-:S04]  /*0fb0*/  USHF.R.S32.HI UR5, URZ, 0x1f, UR4 ;  /* 0x0000001f3f057899 */ /* 0x000fc80008011404 */
[----:B------:R-:W-:-:S03]  /*0fc0*/  ULEA.HI UR5, UR5, UR4, URZ, 0x7 ;  /* 0x0000000405057291 */ /* 0x000fc6000f8f383f */
[----:B------:R-:W-:Y:S01]  /*0fd0*/  UMOV UR4, URZ ;  /* 0x0000003f00047c82 */ /* 0x000fe20008000000 */
[----:B------:R-:W-:-:S03]  /*0fe0*/  USHF.R.S32.HI UR7, URZ, 0x7, UR5 ;  /* 0x000000073f077899 */ /* 0x000fc60008011405 */
[----:B------:R-:W-:-:S09]  /*0ff0*/  UMOV UR5, URZ ;  /* 0x0000003f00057c82 */ /* 0x000fd20008000000 */
.L_x_409:
[----:B------:R-:W-:Y:S01]  /*1000*/  STL [R1], RZ ;  /* 0x000000ff01007387 */ /* 0x000fe20000100800 */
[----:B------:R-:W-:Y:S01]  /*1010*/  UISETP.LT.AND UP0, UPT, URZ, UR7, UPT ;  /* 0x000000073f00728c */ /* 0x000fe2000bf01270 */
[----:B------:R-:W-:Y:S02]  /*1020*/  CS2R R150, SRZ ;  /* 0x0000000000967805 */ /* 0x000fe4000001ff00 */
[----:B----4-:R-:W-:Y:S01]  /*1030*/  CS2R R24, SRZ ;  /* 0x0000000000187805 */ /* 0x010fe2000001ff00 */
[----:B------:R-:W-:Y:S01]  /*1040*/  STL [R1+0x4], RZ ;  /* 0x000004ff01007387 */ /* 0x000fe20000100800 */
[----:B------:R-:W-:Y:S01]  /*1050*/  USEL UR8, URZ, UR7, UP0 ;  /* 0x000000073f087287 */ /* 0x000fe20008000000 */
[----:B------:R-:W-:Y:S02]  /*1060*/  CS2R R26, SRZ ;  /* 0x00000000001a7805 */ /* 0x000fe4000001ff00 */
[----:B------:R-:W-:Y:S01]  /*1070*/  CS2R R28, SRZ ;  /* 0x00000000001c7805 */ /* 0x000fe2000001ff00 */
[----:B------:R-:W-:Y:S01]  /*1080*/  STL [R1+0x8], RZ ;  /* 0x000008ff01007387 */ /* 0x000fe20000100800 */
[----:B------:R-:W-:Y:S01]  /*1090*/  UIADD3 UR15, UR7, -UR8, URZ ;  /* 0x80000008070f7290 */ /* 0x000fe2000fffe03f */
[----:B------:R-:W-:-:S02]  /*10a0*/  CS2R R30, SRZ ;  /* 0x00000000001e7805 */ /* 0x000fc4000001ff00 */
[----:B------:R-:W-:Y:S01]  /*10b0*/  CS2R R32, SRZ ;  /* 0x0000000000207805 */ /* 0x000fe2000001ff00 */
[----:B------:R-:W-:Y:S01]  /*10c0*/  STL [R1+0xc], RZ ;  /* 0x00000cff01007387 */ /* 0x000fe20000100800 */
[----:B------:R-:W-:Y:S01]  /*10d0*/  UISETP.GE.AND UP0, UPT, UR15, 0x1, UPT ;  /* 0x000000010f00788c */ /* 0x000fe2000bf06270 */
[----:B------:R-:W-:Y:S02]  /*10e0*/  CS2R R34, SRZ ;  /* 0x0000000000227805 */ /* 0x000fe4000001ff00 */
[----:B------:R-:W-:Y:S01]  /*10f0*/  CS2R R36, SRZ ;  /* 0x0000000000247805 */ /* 0x000fe2000001ff00 */
[----:B------:R-:W-:Y:S01]  /*1100*/  STL [R1+0x10], RZ ;  /* 0x000010ff01007387 */ /* 0x000fe20000100800 */
[----:B------:R-:W-:Y:S02]  /*1110*/  CS2R R38, SRZ ;  /* 0x0000000000267805 */ /* 0x000fe4000001ff00 */
[----:B------:R-:W-:Y:S02]  /*1120*/  CS2R R40, SRZ ;  /* 0x0000000000287805 */ /* 0x000fe4000001ff00 */
[----:B------:R-:W-:Y:S01]  /*1130*/  PLOP3.LUT P0, PT, PT, PT, UP0, 0x80, 0x0 ;  /* 0x000000000000781c */ /* 0x000fe20003f0f008 */
[----:B------:R-:W-:Y:S01]  /*1140*/  STL [R1+0x14], RZ ;  /* 0x000014ff01007387 */ /* 0x000fe20000100800 */
[----:B------:R-:W-:-:S02]  /*1150*/  CS2R R42, SRZ ;  /* 0x00000000002a7805 */ /* 0x000fc4000001ff00 */
[----:B------:R-:W-:Y:S02]  /*1160*/  CS2R R44, SRZ ;  /* 0x00000000002c7805 */ /* 0x000fe4000001ff00 */
[----:B------:R-:W-:Y:S01]  /*1170*/  CS2R R46, SRZ ;  /* 0x00000000002e7805 */ /* 0x000fe2000001ff00 */
[----:B------:R-:W-:Y:S01]  /*1180*/  STL [R1+0x18], RZ ;  /* 0x000018ff01007387 */ /* 0x000fe20000100800 */
[----:B------:R-:W-:Y:S02]  /*1190*/  CS2R R48, SRZ ;  /* 0x0000000000307805 */ /* 0x000fe4000001ff00 */
[----:B------:R-:W-:Y:S02]  /*11a0*/  CS2R R50, SRZ ;  /* 0x0000000000327805 */ /* 0x000fe4000001ff00 */
[----:B------:R-:W-:Y:S01]  /*11b0*/  CS2R R52, SRZ ;  /* 0x0000000000347805 */ /* 0x000fe2000001ff00 */
        /* <DEDUP_REMOVED lines=64> */
[----:B------:R-:W-:Y:S04]  /*15c0*/  STL [R1+0x5c], RZ ;  /* 0x00005cff01007387 */ /* 0x000fe80000100800 */
        /* <DEDUP_REMOVED lines=53> */
[----:B------:R-:W-:Y:S01]  /*1920*/  STL [R1+0x134], RZ ;  /* 0x000134ff01007387 */ /* 0x000fe20000100800 */
[----:B0-----:R-:W0:Y:S03]  /*1930*/  S2R R0, SR_TID.X ;  /* 0x0000000000007919 */ /* 0x001e260000002100 */
        /* <DEDUP_REMOVED lines=8> */
[----:B0-----:R-:W-:-:S03]  /*19c0*/  LOP3.LUT R0, R0, 0x80, RZ, 0xc0, !PT ;  /* 0x0000008000007812 */ /* 0x001fc600078ec0ff */
[----:B------:R-:W-:Y:S01]  /*19d0*/  STL [R1+0x158], RZ ;  /* 0x000158ff01007387 */ /* 0x000fe20000100800 */
[----:B------:R-:W-:-:S03]  /*19e0*/  SHF.R.U32.HI R0, RZ, 0x7, R0 ;  /* 0x00000007ff007819 */ /* 0x000fc60000011600 */
        /* <DEDUP_REMOVED lines=33> */
[----:B------:R-:W0:Y:S04]  /*1c00*/  SHFL.IDX PT, R0, R0, RZ, 0x1f ;  /* 0x00001fff00007589 */ /* 0x000e2800000e0000 */
[----:B-1----:R1:W-:Y:S04]  /*1c10*/  STL [R1+0x1e0], RZ ;  /* 0x0001e0ff01007387 */ /* 0x0023e80000100800 */
[----:B------:R1:W-:Y:S04]  /*1c20*/  STL [R1+0x1e4], RZ ;  /* 0x0001e4ff01007387 */ /* 0x0003e80000100800 */
[----:B------:R1:W-:Y:S04]  /*1c30*/  STL [R1+0x1e8], RZ ;  /* 0x0001e8ff01007387 */ /* 0x0003e80000100800 */
[----:B------:R1:W-:Y:S04]  /*1c40*/  STL [R1+0x1ec], RZ ;  /* 0x0001ecff01007387 */ /* 0x0003e80000100800 */
[----:B------:R1:W-:Y:S04]  /*1c50*/  STL [R1+0x1f0], RZ ;  /* 0x0001f0ff01007387 */ /* 0x0003e80000100800 */
[----:B------:R1:W-:Y:S01]  /*1c60*/  STL [R1+0x1f4], RZ ;  /* 0x0001f4ff01007387 */ /* 0x0003e20000100800 */
[----:B0-----:R-:W-:-:S03]  /*1c70*/  R2UR UR9, R0 ;  /* 0x00000000000972ca */ /* 0x001fc600000e0000 */
[----:B------:R1:W-:Y:S04]  /*1c80*/  STL [R1+0x1f8], RZ ;  /* 0x0001f8ff01007387 */ /* 0x0003e80000100800 */
[----:B------:R1:W-:Y:S01]  /*1c90*/  STL [R1+0x1fc], RZ ;  /* 0x0001fcff01007387 */ /* 0x0003e20000100800 */
[----:B------:R-:W-:Y:S07]  /*1ca0*/  @!P0 BRA `(.L_x_13) ;  /* 0x0000005400788947 */ /* 0x000fee0003800000 */
[----:B------:R-:W0:Y:S01]  /*1cb0*/  S2UR UR11, SR_CgaCtaId ;  /* 0x00000000000b79c3 */ /* 0x000e220000008800 */
[----:B------:R-:W-:Y:S01]  /*1cc0*/  ULEA.HI UR8, UR9, UR9, URZ, 0x1 ;  /* 0x0000000909087291 */ /* 0x000fe2000f8f083f */
[----:B------:R-:W-:Y:S01]  /*1cd0*/  IMAD.U32 R2, RZ, RZ, UR5 ;  /* 0x00000005ff027e24 */ /* 0x000fe2000f8e00ff */
[----:B------:R-:W-:Y:S01]  /*1ce0*/  UMOV UR10, 0x400 ;  /* 0x00000400000a7882 */ /* 0x000fe20000000000 */
[----:B------:R-:W-:Y:S02]  /*1cf0*/  UPLOP3.LUT UP0, UPT, UPT, UPT, UPT, 0x40, 0x0 ;  /* 0x000000000000789c */ /* 0x000fe40003f0e870 */
[----:B------:R-:W-:Y:S01]  /*1d00*/  ULOP3.LUT UR8, UR8, 0x7fffe, URZ, 0xc0, !UPT ;  /* 0x0007fffe08087892 */ /* 0x000fe2000f8ec03f */
[----:B------:R-:W-:Y:S01]  /*1d10*/  UMOV UR16, UR4 ;  /* 0x0000000400107c82 */ /* 0x000fe20008000000 */
[----:B------:R-:W-:Y:S02]  /*1d20*/  UMOV UR17, UR4 ;  /* 0x0000000400117c82 */ /* 0x000fe40008000000 */
[----:B------:R-:W-:-:S02]  /*1d30*/  UIADD3 UR8, UR9, -UR8, URZ ;  /* 0x8000000809087290 */ /* 0x000fc4000fffe03f */
[----:B0-----:R-:W-:-:S04]  /*1d40*/  ULEA UR10, UR11, UR10, 0x18 ;  /* 0x0000000a0b0a7291 */ /* 0x001fc8000f8ec03f */
[----:B------:R-:W-:-:S04]  /*1d50*/  ULEA UR8, UR8, UR10, 0xd ;  /* 0x0000000a08087291 */ /* 0x000fc8000f8e683f */
[----:B------:R-:W-:-:S04]  /*1d60*/  UIADD3 UR8, UR8, 0x100, URZ ;  /* 0x0000010008087890 */ /* 0x000fc8000fffe03f */
[----:B------:R-:W-:-:S04]  /*1d70*/  USHF.R.U32.HI UR8, URZ, 0x4, UR8 ;  /* 0x000000043f087899 */ /* 0x000fc80008011608 */
[----:B------:R-:W-:-:S12]  /*1d80*/  ULOP3.LUT UR14, UR8, 0x3fff, URZ, 0xc0, !UPT ;  /* 0x00003fff080e7892 */ /* 0x000fd8000f8ec03f */
.L_x_20:
[----:B------:R-:W-:-:S06]  /*1d90*/  UISETP.NE.AND UP1, UPT, UR21, 0x3, UPT ;  /* 0x000000031500788c */ /* 0x000fcc000bf25270 */
[----:B------:R-:W-:-:S13]  /*1da0*/  PLOP3.LUT P1, PT, PT, PT, UP1, 0x80, 0x0 ;  /* 0x000000000000781c */ /* 0x000fda0003f2f018 */
[----:B------:R-:W-:Y:S05]  /*1db0*/  @!P1 BRA `(.L_x_14) ;  /* 0x0000000000049947 */ /* 0x000fea0003800000 */
[----:B------:R-:W-:Y:S01]  /*1dc0*/  BPT.TRAP 0x1 ;  /* 0x000000040000795c */ /* 0x000fe20000300000 */
.L_x_14:
[----:B------:R-:W0:Y:S01]  /*1dd0*/  S2UR UR8, SR_CgaCtaId ;  /* 0x00000000000879c3 */ /* 0x000e220000008800 */
[----:B------:R-:W-:Y:S01]  /*1de0*/  UMOV UR20, 0x400 ;  /* 0x0000040000147882 */ /* 0x000fe20000000000 */
[----:B------:R-:W-:Y:S01]  /*1df0*/  SHF.L.U32 R0, R2, 0x1f, RZ ;  /* 0x0000001f02007819 */ /* 0x000fe200000006ff */
[----:B0-----:R-:W-:-:S04]  /*1e00*/  ULEA UR20, UR8, UR20, 0x18 ;  /* 0x0000001408147291 */ /* 0x001fc8000f8ec03f */
[----:B------:R-:W-:-:S09]  /*1e10*/  ULEA UR8, UR16, UR20, 0x3 ;  /* 0x0000001410087291 */ /* 0x000fd2000f8e183f */
[----:B------:R0:W2:Y:S01]  /*1e20*/  SYNCS.PHASECHK.TRANS64.TRYWAIT P0, [UR8], R0 ;  /* 0x00000000ff0075a7 */ /* 0x0000a20008000148 */
[----:B------:R-:W-:Y:S05]  /*1e30*/  @!P1 BRA `(.L_x_15) ;  /* 0x0000000000049947 */ /* 0x000fea0003800000 */
[----:B------:R-:W-:Y:S01]  /*1e40*/  BPT.TRAP 0x1 ;  /* 0x000000040000795c */ /* 0x000fe20000300000 */
.L_x_15:
[----:B--2---:R-:W-:Y:S05]  /*1e50*/  @P0 BRA `(.L_x_16) ;  /* 0x0000000000080947 */ /* 0x004fea0003800000 */
[----:B------:R-:W2:Y:S02]  /*1e60*/  SYNCS.PHASECHK.TRANS64.TRYWAIT P0, [UR8], R0 ;  /* 0x00000000ff0075a7 */ /* 0x000ea40008000148 */
[----:B--2---:R-:W-:Y:S05]  /*1e70*/  @!P0 BRA `(.L_x_17) ;  /* 0x0000019c006c8947 */ /* 0x004fea0003800000 */
.L_x_16:
[----:B------:R-:W-:Y:S04]  /*1e80*/  STL.64 [R1+0xa50], R150 ;  /* 0x000a509601007387 */ /* 0x000fe80000100a00 */
        /* <DEDUP_REMOVED lines=62> */
[----:B------:R3:W-:Y:S04]  /*2270*/  STL.64 [R1+0x858], R24 ;  /* 0x0008581801007387 */ /* 0x0007e80000100a00 */
[----:B---3--:R-:W3:Y:S04]  /*2280*/  LDL.LU.64 R24, [R1] ;  /* 0x0000000001187983 */ /* 0x008ee80000300a00 */
[----:B------:R-:W3:Y:S04]  /*2290*/  LDL.LU.64 R26, [R1+0x8] ;  /* 0x00000800011a7983 */ /* 0x000ee80000300a00 */
        /* <DEDUP_REMOVED lines=61> */
[----:B------:R-:W3:Y:S01]  /*2670*/  LDL.LU.64 R150, [R1+0x1f8] ;  /* 0x0001f80001967983 */ /* 0x000ee20000300a00 */
[----:B--2---:R-:W2:Y:S01]  /*2680*/  S2R R4, SR_TID.X ;  /* 0x0000000000047919 */ /* 0x004ea20000002100 */
[----:B------:R-:W-:Y:S01]  /*2690*/  USHF.L.U32 UR8, UR16, 0xc, URZ ;  /* 0x0000000c10087899 */ /* 0x000fe2000800063f */
[C---:B--2---:R-:W-:Y:S01]  /*26a0*/  SHF.L.U32 R152, R4.reuse, 0x6, RZ ;  /* 0x0000000604987819 */ /* 0x044fe200000006ff */
[----:B0-----:R-:W-:-:S03]  /*26b0*/  IMAD.SHL.U32 R0, R4, 0x400, RZ ;  /* 0x0000040004007824 */ /* 0x001fc600078e00ff */
[----:B------:R-:W-:-:S04]  /*26c0*/  LOP3.LUT R152, R152, 0x3800, RZ, 0xc0, !PT ;  /* 0x0000380098987812 */ /* 0x000fc800078ec0ff */
[----:B------:R-:W-:Y:S01]  /*26d0*/  LOP3.LUT R152, R152, 0x400, R0, 0xf8, !PT ;  /* 0x0000040098987812 */ /* 0x000fe200078ef800 */
[----:B------:R-:W-:-:S05]  /*26e0*/  IMAD.SHL.U32 R0, R4, 0x20, RZ ;  /* 0x0000002004007824 */ /* 0x000fca00078e00ff */
[----:B------:R-:W-:-:S04]  /*26f0*/  LOP3.LUT R152, R152, 0x380, R0, 0xf8, !PT ;  /* 0x0000038098987812 */ /* 0x000fc800078ef800 */
[----:B------:R-:W-:-:S05]  /*2700*/  LEA.HI R152, R152, UR8, RZ, 0x1d ;  /* 0x0000000898987c11 */ /* 0x000fca000f8fe8ff */
[----:B------:R-:W3:Y:S01]  /*2710*/  LDS.128 R156, [R152+UR20+0x30100] ;  /* 0x03010014989c7984 */ /* 0x000ee20008000c00 */
[----:B------:R-:W-:Y:S02]  /*2720*/  UIADD3 UR9, UR20, 0x10100, URZ ;  /* 0x0001010014097890 */ /* 0x000fe4000fffe03f */
[----:B------:R-:W-:Y:S01]  /*2730*/  ULOP3.LUT UR24, UR14, 0x10000, URZ, 0xfc, !UPT ;  /* 0x000100000e187892 */ /* 0x000fe2000f8efc3f */
[----:B------:R-:W0:Y:S01]  /*2740*/  LDS.128 R152, [R152+UR20+0x30900] ;  /* 0x0309001498987984 */ /* 0x000e220008000c00 */
[----:B------:R-:W-:-:S04]  /*2750*/  USHF.R.U32.HI UR9, URZ, 0x4, UR9 ;  /* 0x000000043f097899 */ /* 0x000fc80008011609 */
[----:B------:R-:W-:-:S04]  /*2760*/  ULOP3.LUT UR9, UR9, 0x3fff, URZ, 0xc0, !UPT ;  /* 0x00003fff09097892 */ /* 0x000fc8000f8ec03f */
[----:B------:R-:W-:Y:S02]  /*2770*/  ULOP3.LUT UR9, UR9, 0x10000, URZ, 0xfc, !UPT ;  /* 0x0001000009097892 */ /* 0x000fe4000f8efc3f */
[----:B------:R-:W-:Y:S02]  /*2780*/  ULEA UR24, UR16, UR24, 0xb ;  /* 0x0000001810187291 */ /* 0x000fe4000f8e583f */
[----:B------:R-:W-:Y:S01]  /*2790*/  UIADD3 UR25, UR8, UR9, URZ ;  /* 0x0000000908197290 */ /* 0x000fe2000fffe03f */
[----:B------:R-:W-:Y:S02]  /*27a0*/  UMOV UR11, 0x40000040 ;  /* 0x40000040000b7882 */ /* 0x000fe40000000000 */
[----:B------:R-:W-:Y:S02]  /*27b0*/  UMOV UR9, 0x40000040 ;  /* 0x4000004000097882 */ /* 0x000fe40000000000 */
[----:B------:R-:W-:Y:S02]  /*27c0*/  UMOV UR8, UR24 ;  /* 0x0000001800087c82 */ /* 0x000fe40008000000 */
[----:B------:R-:W-:Y:S01]  /*27d0*/  UMOV UR10, UR25 ;  /* 0x00000019000a7c82 */ /* 0x000fe20008000000 */
[----:B------:R-:W-:Y:S04]  /*27e0*/  STL [R1+0x454], R3 ;  /* 0x0004540301007387 */ /* 0x000fe80000100800 */
[----:B------:R2:W-:Y:S01]  /*27f0*/  STL [R1+0x450], R2 ;  /* 0x0004500201007387 */ /* 0x0005e20000100800 */
[----:B---3--:R-:W-:-:S06]  /*2800*/  WARPGROUP.ARRIVE ;  /* 0x00000000000079c5 */ /* 0x008fcc0000000000 */
[----:B------:R-:W-:Y:S03]  /*2810*/  HGMMA.SP.64x256x32.F32 R24, gdesc[UR8], R24, UP0, R156, 0x0, gsb0 ;  /* 0x0be09c00081879f0 */ /* 0x000fe6000b800a18 */
[----:B------:R-:W-:Y:S02]  /*2820*/  WARPGROUP.DEPBAR.LE gsb0, 0x0 ;  /* 0x00008000000079c5 */ /* 0x000fe40000010000 */
[----:B------:R-:W-:Y:S04]  /*2830*/  STL.64 [R1], R24 ;  /* 0x0000001801007387 */ /* 0x000fe80000100a00 */
        /* <DEDUP_REMOVED lines=9> */
[----:B------:R-:W-:Y:S01]  /*28d0*/  STL.64 [R1+0x50], R44 ;  /* 0x0000502c01007387 */ /* 0x000fe20000100a00 */
[----:B--2---:R-:W-:-:S03]  /*28e0*/  MOV R2, R150 ;  /* 0x0000009600027202 */ /* 0x004fc60000000f00 */
[----:B------:R-:W-:Y:S01]  /*28f0*/  STL.64 [R1+0x58], R46 ;  /* 0x0000582e01007387 */ /* 0x000fe20000100a00 */
[----:B------:R-:W-:-:S03]  /*2900*/  IMAD.MOV.U32 R0, RZ, RZ, R151 ;  /* 0x000000ffff007224 */ /* 0x000fc600078e0097 */
[----:B------:R-:W-:Y:S01]  /*2910*/  STL.64 [R1+0x60], R48 ;  /* 0x0000603001007387 */ /* 0x000fe20000100a00 */
[----:B------:R-:W-:-:S03]  /*2920*/  IMAD.MOV.U32 R4, RZ, RZ, R148 ;  /* 0x000000ffff047224 */ /* 0x000fc600078e0094 */
[----:B------:R-:W-:Y:S01]  /*2930*/  STL.64 [R1+0x68], R50 ;  /* 0x0000683201007387 */ /* 0x000fe20000100a00 */
[----:B------:R-:W-:Y:S01]  /*2940*/  IMAD.MOV.U32 R3, RZ, RZ, R149 ;  /* 0x000000ffff037224 */ /* 0x000fe200078e0095 */
[----:B------:R-:W-:Y:S02]  /*2950*/  MOV R6, R146 ;  /* 0x0000009200067202 */ /* 0x000fe40000000f00 */
[----:B------:R2:W-:Y:S01]  /*2960*/  STL [R1+0x70], R52 ;  /* 0x0000703401007387 */ /* 0x0005e20000100800 */
[----:B------:R-:W-:-:S03]  /*2970*/  IMAD.MOV.U32 R5, RZ, RZ, R147 ;  /* 0x000000ffff057224 */ /* 0x000fc600078e0093 */
[----:B------:R-:W3:Y:S01]  /*2980*/  LDL.LU.64 R150, [R1+0xa50] ;  /* 0x000a500001967983 */ /* 0x000ee20000300a00 */
[----:B------:R-:W-:Y:S01]  /*2990*/  IMAD.MOV.U32 R8, RZ, RZ, R144 ;  /* 0x000000ffff087224 */ /* 0x000fe200078e0090 */
[----:B------:R-:W-:Y:S01]  /*29a0*/  MOV R10, R142 ;  /* 0x0000008e000a7202 */ /* 0x000fe20000000f00 */
[----:B------:R-:W-:Y:S01]  /*29b0*/  IMAD.MOV.U32 R7, RZ, RZ, R145 ;  /* 0x000000ffff077224 */ /* 0x000fe200078e0091 */
[----:B------:R-:W3:Y:S01]  /*29c0*/  LDL.LU.64 R148, [R1+0xa48] ;  /* 0x000a480001947983 */ /* 0x000ee20000300a00 */
        /* <DEDUP_REMOVED lines=134> */
[----:B------:R-:W-:-:S03]  /*3230*/  IMAD.MOV.U32 R235, RZ, RZ, R53 ;  /* 0x000000ffffeb7224 */ /* 0x000fc600078e0035 */
[----:B------:R-:W3:Y:S04]  /*3240*/  LDL.LU.64 R56, [R1+0x8d8] ;  /* 0x0008d80001387983 */ /* 0x000ee80000300a00 */
[----:B------:R-:W3:Y:S04]  /*3250*/  LDL.LU.64 R54, [R1+0x8d0] ;  /* 0x0008d00001367983 */ /* 0x000ee80000300a00 */
[----:B--2---:R-:W3:Y:S04]  /*3260*/  LDL.LU.64 R52, [R1+0x8c8] ;  /* 0x0008c80001347983 */ /* 0x004ee80000300a00 */
        /* <DEDUP_REMOVED lines=14> */
[----:B------:R-:W-:Y:S01]  /*3350*/  UIADD3 UR8, UR24, 0x400, URZ ;  /* 0x0000040018087890 */ /* 0x000fe2000fffe03f */
[----:B------:R-:W-:-:S02]  /*3360*/  UMOV UR9, 0x40000040 ;  /* 0x4000004000097882 */ /* 0x000fc40000000000 */
[----:B0-----:R-:W-:Y:S04]  /*3370*/  STL.64 [R1+0x850], R154 ;  /* 0x0008509a01007387 */ /* 0x001fe80000100a00 */
[----:B------:R-:W-:Y:S01]  /*3380*/  STL.64 [R1+0x848], R152 ;  /* 0x0008489801007387 */ /* 0x000fe20000100a00 */
[----:B---3--:R-:W-:-:S06]  /*3390*/  WARPGROUP.ARRIVE ;  /* 0x00000000000079c5 */ /* 0x008fcc0000000000 */
[----:B------:R-:W-:Y:S03]  /*33a0*/  HGMMA.SP.64x256x32.F32 R24, gdesc[UR8], R24, UP0, R152, 0x0, gsb0 ;  /* 0x0be09800081879f0 */ /* 0x000fe6000b800a18 */
[----:B------:R-:W-:Y:S02]  /*33b0*/  WARPGROUP.DEPBAR.LE gsb0, 0x0 ;  /* 0x00008000000079c5 */ /* 0x000fe40000010000 */
        /* <DEDUP_REMOVED lines=62> */
[----:B0-----:R-:W2:Y:S04]  /*37a0*/  LDL.LU R28, [R1] ;  /* 0x00000000011c7983 */ /* 0x001ea80000300800 */
[----:B------:R-:W2:Y:S04]  /*37b0*/  LDL.LU R29, [R1+0x4] ;  /* 0x00000400011d7983 */ /* 0x000ea80000300800 */
        /* <DEDUP_REMOVED lines=26> */
[----:B------:R-:W2:Y:S01]  /*3960*/  LDL.LU R56, [R1+0x70] ;  /* 0x0000700001387983 */ /* 0x000ea20000300800 */
[----:B------:R-:W-:Y:S01]  /*3970*/  IMAD.MOV.U32 R57, RZ, RZ, R235 ;  /* 0x000000ffff397224 */ /* 0x000fe200078e00eb */
[----:B------:R-:W-:Y:S01]  /*3980*/  MOV R59, R233 ;  /* 0x000000e9003b7202 */ /* 0x000fe20000000f00 */
        /* <DEDUP_REMOVED lines=48> */
[----:B------:R-:W-:-:S02]  /*3c90*/  IMAD.MOV.U32 R90, RZ, RZ, R202 ;  /* 0x000000ffff5a7224 */ /* 0x000fc400078e00ca */
[----:B------:R-:W-:Y:S02]  /*3ca0*/  IMAD.MOV.U32 R92, RZ, RZ, R200 ;  /* 0x000000ffff5c7224 */ /* 0x000fe400078e00c8 */
[----:B------:R-:W-:Y:S02]  /*3cb0*/  IMAD.MOV.U32 R93, RZ, RZ, R199 ;  /* 0x000000ffff5d7224 */ /* 0x000fe400078e00c7 */
[----:B------:R-:W-:Y:S02]  /*3cc0*/  IMAD.MOV.U32 R94, RZ, RZ, R198 ;  /* 0x000000ffff5e7224 */ /* 0x000fe400078e00c6 */
[----:B------:R-:W-:Y:S02]  /*3cd0*/  IMAD.MOV.U32 R96, RZ, RZ, R196 ;  /* 0x000000ffff607224 */ /* 0x000fe400078e00c4 */
[----:B------:R-:W-:Y:S02]  /*3ce0*/  IMAD.MOV.U32 R97, RZ, RZ, R195 ;  /* 0x000000ffff617224 */ /* 0x000fe400078e00c3 */
        /* <DEDUP_REMOVED lines=42> */
[----:B------:R-:W-:Y:S01]  /*3f90*/  IMAD.MOV.U32 R154, RZ, RZ, R2 ;  /* 0x000000ffff9a7224 */ /* 0x000fe200078e0002 */
[----:B------:R-:W-:-:S02]  /*3fa0*/  UIADD3 UR8, UR24, 0x2, URZ ;  /* 0x0000000218087890 */ /* 0x000fc4000fffe03f */
[----:B------:R-:W-:Y:S01]  /*3fb0*/  UIADD3 UR10, UR25, 0x4, URZ ;  /* 0x00000004190a7890 */ /* 0x000fe2000fffe03f */
[----:B------:R-:W-:Y:S01]  /*3fc0*/  UMOV UR9, 0x40000040 ;  /* 0x4000004000097882 */ /* 0x000fe20000000000 */
[----:B------:R-:W-:Y:S01]  /*3fd0*/  UMOV UR11, 0x40000040 ;  /* 0x40000040000b7882 */ /* 0x000fe20000000000 */
[----:B--2---:R-:W-:-:S06]  /*3fe0*/  WARPGROUP.ARRIVE ;  /* 0x00000000000079c5 */ /* 0x004fcc0000000000 */
[----:B------:R-:W-:Y:S03]  /*3ff0*/  HGMMA.SP.64x256x32.F32 R28, gdesc[UR8], R28, R157, 0x0, gsb0 ;  /* 0x0be09d00081c79f0 */ /* 0x000fe60008000a1c */
        /* <DEDUP_REMOVED lines=65> */
[----:B0-----:R-:W2:Y:S04]  /*4410*/  LDL.LU.64 R154, [R1+0x850] ;  /* 0x00085000019a7983 */ /* 0x001ea80000300a00 */
        /* <DEDUP_REMOVED lines=64> */
[----:B------:R-:W-:Y:S01]  /*4820*/  UMOV UR9, 0x40000040 ;  /* 0x4000004000097882 */ /* 0x000fe20000000000 */
[----:B---3--:R-:W-:-:S07]  /*4830*/  WARPGROUP.ARRIVE ;  /* 0x00000000000079c5 */ /* 0x008fce0000000000 */
[----:B------:R-:W-:Y:S03]  /*4840*/  HGMMA.SP.64x256x32.F32 R24, gdesc[UR8], R24, R153, 0x0, gsb0 ;  /* 0x0be09900081879f0 */ /* 0x000fe60008000a18 */
        /* <DEDUP_REMOVED lines=65> */
[----:B0-----:R-:W3:Y:S04]  /*4c60*/  LDL.LU.64 R24, [R1] ;  /* 0x0000000001187983 */ /* 0x001ee80000300a00 */
        /* <DEDUP_REMOVED lines=63> */
[----:B------:R-:W-:-:S02]  /*5060*/  UIADD3 UR8, UR24, 0x4, URZ ;  /* 0x0000000418087890 */ /* 0x000fc4000fffe03f */
[----:B------:R-:W-:Y:S01]  /*5070*/  UIADD3 UR10, UR25, 0x800, URZ ;  /* 0x00000800190a7890 */ /* 0x000fe2000fffe03f */
[----:B------:R-:W-:Y:S01]  /*5080*/  UMOV UR9, 0x40000040 ;  /* 0x4000004000097882 */ /* 0x000fe20000000000 */
[----:B------:R-:W-:Y:S01]  /*5090*/  UMOV UR11, 0x40000040 ;  /* 0x40000040000b7882 */ /* 0x000fe20000000000 */
[----:B---3--:R-:W-:-:S06]  /*50a0*/  WARPGROUP.ARRIVE ;  /* 0x00000000000079c5 */ /* 0x008fcc0000000000 */
        /* <DEDUP_REMOVED lines=11> */
[----:B------:R-:W-:-:S03]  /*5160*/  IMAD.MOV.U32 R4, RZ, RZ, R150 ;  /* 0x000000ffff047224 */ /* 0x000fc600078e0096 */
[----:B------:R-:W-:Y:S01]  /*5170*/  STL.64 [R1+0x48], R42 ;  /* 0x0000482a01007387 */ /* 0x000fe20000100a00 */
[----:B------:R-:W-:-:S03]  /*5180*/  IMAD.MOV.U32 R0, RZ, RZ, R151 ;  /* 0x000000ffff007224 */ /* 0x000fc600078e0097 */
[----:B------:R-:W-:Y:S01]  /*5190*/  STL.64 [R1+0x50], R44 ;  /* 0x0000502c01007387 */ /* 0x000fe20000100a00 */
[----:B------:R-:W-:Y:S01]  /*51a0*/  MOV R6, R148 ;  /* 0x0000009400067202 */ /* 0x000fe20000000f00 */
[----:B------:R-:W-:Y:S02]  /*51b0*/  IMAD.MOV.U32 R5, RZ, RZ, R149 ;  /* 0x000000ffff057224 */ /* 0x000fe400078e0095 */
[----:B------:R-:W-:Y:S01]  /*51c0*/  STL.64 [R1+0x58], R46 ;  /* 0x0000582e01007387 */ /* 0x000fe20000100a00 */
[----:B------:R-:W-:-:S03]  /*51d0*/  IMAD.MOV.U32 R8, RZ, RZ, R146 ;  /* 0x000000ffff087224 */ /* 0x000fc600078e0092 */
[----:B------:R0:W-:Y:S01]  /*51e0*/  STL [R1+0x60], R48 ;  /* 0x0000603001007387 */ /* 0x0001e20000100800 */
[----:B------:R-:W-:Y:S01]  /*51f0*/  IMAD.MOV.U32 R7, RZ, RZ, R147 ;  /* 0x000000ffff077224 */ /* 0x000fe200078e0093 */
[----:B------:R-:W-:Y:S02]  /*5200*/  MOV R10, R144 ;  /* 0x00000090000a7202 */ /* 0x000fe40000000f00 */
        /* <DEDUP_REMOVED lines=141> */
[----:B------:R-:W-:Y:S02]  /*5ae0*/  IMAD.MOV.U32 R2, RZ, RZ, R50 ;  /* 0x000000ffff027224 */ /* 0x000fe400078e0032 */
[----:B------:R-:W-:Y:S01]  /*5af0*/  IMAD.MOV.U32 R235, RZ, RZ, R51 ;  /* 0x000000ffffeb7224 */ /* 0x000fe200078e0033 */
[----:B------:R-:W3:Y:S01]  /*5b00*/  LDL.LU.64 R54, [R1+0x4d0] ;  /* 0x0004d00001367983 */ /* 0x000ee20000300a00 */
[----:B------:R-:W-:-:S03]  /*5b10*/  IMAD.MOV.U32 R3, RZ, RZ, R49 ;  /* 0x000000ffff037224 */ /* 0x000fc600078e0031 */
[----:B------:R-:W3:Y:S04]  /*5b20*/  LDL.LU.64 R52, [R1+0x4c8] ;  /* 0x0004c80001347983 */ /* 0x000ee80000300a00 */
[----:B------:R-:W3:Y:S04]  /*5b30*/  LDL.LU.64 R50, [R1+0x4c0] ;  /* 0x0004c00001327983 */ /* 0x000ee80000300a00 */
[----:B0-----:R-:W3:Y:S04]  /*5b40*/  LDL.LU.64 R48, [R1+0x4b8] ;  /* 0x0004b80001307983 */ /* 0x001ee80000300a00 */
        /* <DEDUP_REMOVED lines=14> */
[----:B--2---:R-:W-:Y:S01]  /*5c30*/  STL.64 [R1+0x448], R154 ;  /* 0x0004489a01007387 */ /* 0x004fe20000100a00 */
[----:B---3--:R-:W-:-:S06]  /*5c40*/  WARPGROUP.ARRIVE ;  /* 0x00000000000079c5 */ /* 0x008fcc0000000000 */
        /* <DEDUP_REMOVED lines=141> */
[----:B------:R-:W-:Y:S01]  /*6520*/  UIADD3 UR8, UR24, 0x6, URZ ;  /* 0x0000000618087890 */ /* 0x000fe2000fffe03f */
[----:B------:R-:W-:Y:S01]  /*6530*/  IMAD.MOV.U32 R87, RZ, RZ, R203 ;  /* 0x000000ffff577224 */ /* 0x000fe200078e00cb */
[----:B------:R-:W-:Y:S01]  /*6540*/  UIADD3 UR10, UR25, 0x804, URZ ;  /* 0x00000804190a7890 */ /* 0x000fe2000fffe03f */
[----:B------:R-:W-:Y:S01]  /*6550*/  IMAD.MOV.U32 R88, RZ, RZ, R202 ;  /* 0x000000ffff587224 */ /* 0x000fe200078e00ca */
[----:B------:R-:W-:Y:S01]  /*6560*/  UMOV UR9, 0x40000040 ;  /* 0x4000004000097882 */ /* 0x000fe20000000000 */
[----:B------:R-:W-:Y:S01]  /*6570*/  IMAD.MOV.U32 R90, RZ, RZ, R200 ;  /* 0x000000ffff5a7224 */ /* 0x000fe200078e00c8 */
[----:B------:R-:W-:Y:S01]  /*6580*/  UMOV UR11, 0x40000040 ;  /* 0x40000040000b7882 */ /* 0x000fe20000000000 */
[----:B------:R-:W-:Y:S01]  /*6590*/  IMAD.MOV.U32 R91, RZ, RZ, R199 ;  /* 0x000000ffff5b7224 */ /* 0x000fe200078e00c7 */
[----:B------:R0:W5:Y:S01]  /*65a0*/  LDL.LU R3, [R1+0x454] ;  /* 0x0004540001037983 */ /* 0x0001620000300800 */
[----:B------:R-:W-:-:S02]  /*65b0*/  IMAD.MOV.U32 R92, RZ, RZ, R198 ;  /* 0x000000ffff5c7224 */ /* 0x000fc400078e00c6 */
[----:B------:R-:W-:Y:S01]  /*65c0*/  IMAD.MOV.U32 R94, RZ, RZ, R196 ;  /* 0x000000ffff5e7224 */ /* 0x000fe200078e00c4 */
[----:B------:R0:W5:Y:S01]  /*65d0*/  LDL.LU R2, [R1+0x450] ;  /* 0x0004500001027983 */ /* 0x0001620000300800 */
        /* <DEDUP_REMOVED lines=44> */
[----:B------:R-:W-:-:S06]  /*68a0*/  IMAD.MOV.U32 R155, RZ, RZ, R0 ;  /* 0x000000ffff9b7224 */ /* 0x000fcc00078e0000 */
        /* <DEDUP_REMOVED lines=67> */
[----:B--2---:R-:W2:Y:S04]  /*6ce0*/  LDL.LU.64 R154, [R1+0x448] ;  /* 0x00044800019a7983 */ /* 0x004ea80000300a00 */
[----:B------:R-:W2:Y:S04]  /*6cf0*/  LDL.LU.64 R150, [R1+0x440] ;  /* 0x0004400001967983 */ /* 0x000ea80000300a00 */
        /* <DEDUP_REMOVED lines=60> */
[----:B------:R-:W2:Y:S01]  /*70c0*/  LDL.LU.64 R28, [R1+0x258] ;  /* 0x00025800011c7983 */ /* 0x000ea20000300a00 */
[----:B------:R-:W-:Y:S01]  /*70d0*/  UIADD3 UR8, UR24, 0x406, URZ ;  /* 0x0000040618087890 */ /* 0x000fe2000fffe03f */
[----:B------:R-:W-:Y:S01]  /*70e0*/  UMOV UR9, 0x40000040 ;  /* 0x4000004000097882 */ /* 0x000fe20000000000 */
[----:B--2---:R-:W-:-:S07]  /*70f0*/  WARPGROUP.ARRIVE ;  /* 0x00000000000079c5 */ /* 0x004fce0000000000 */
[----:B------:R-:W-:Y:S03]  /*7100*/  HGMMA.SP.64x256x32.F32 R24, gdesc[UR8], R24, R155, 0x0, gsb0 ;  /* 0x0be09b00081879f0 */ /* 0x000fe60008000a18 */
[----:B------:R-:W-:Y:S02]  /*7110*/  WARPGROUP.DEPBAR.LE gsb0, 0x0 ;  /* 0x00008000000079c5 */ /* 0x000fe40000010000 */
[----:B0-----:R-:W-:Y:S05]  /*7120*/  @!P1 BRA `(.L_x_18) ;  /* 0x0000000000049947 */ /* 0x001fea0003800000 */
[----:B------:R-:W-:Y:S01]  /*7130*/  BPT.TRAP 0x1 ;  /* 0x000000040000795c */ /* 0x000fe20000300000 */
.L_x_18:
[----:B------:R-:W-:Y:S02]  /*7140*/  UISETP.GT.U32.AND UP0, UPT, UR6, 0x1, UPT ;  /* 0x000000010600788c */ /* 0x000fe4000bf04070 */
[----:B------:R-:W-:-:S04]  /*7150*/  ULEA UR20, UR17, UR20, 0x3 ;  /* 0x0000001411147291 */ /* 0x000fc8000f8e183f */
[----:B------:R-:W-:Y:S01]  /*7160*/  UIADD3 UR20, UR20, 0x10, URZ ;  /* 0x0000001014147890 */ /* 0x000fe2000fffe03f */
[----:B------:R-:W-:-:S03]  /*7170*/  PLOP3.LUT P0, PT, PT, PT, UP0, 0x80, 0x0 ;  /* 0x000000000000781c */ /* 0x000fc60003f0f008 */
[----:B------:R-:W-:-:S09]  /*7180*/  UPRMT UR20, URZ, 0x654, UR20 ;  /* 0x000006543f147896 */ /* 0x000fd20008000014 */
[----:B------:R-:W-:Y:S01]  /*7190*/  SYNCS.ARRIVE.TRANS64.RED.A1T0 RZ, [UR20], RZ ;  /* 0x000000ffffff79a7 */ /* 0x000fe20008100414 */
[----:B------:R-:W-:Y:S05]  /*71a0*/  @P0 BRA `(.L_x_19) ;  /* 0x0000000000040947 */ /* 0x000fea0003800000 */
[----:B------:R-:W-:Y:S01]  /*71b0*/  BPT.TRAP 0x1 ;  /* 0x000000040000795c */ /* 0x000fe20000300000 */
.L_x_19:
[----:B------:R-:W-:Y:S02]  /*71c0*/  UISETP.GT.AND UP2, UPT, UR15, 0x1, UPT ;  /* 0x000000010f00788c */ /* 0x000fe4000bf44270 */
[----:B------:R-:W-:Y:S02]  /*71d0*/  UIADD3 UR16, UR16, 0x1, URZ ;  /* 0x0000000110107890 */ /* 0x000fe4000fffe03f */
[----:B------:R-:W-:Y:S02]  /*71e0*/  UIADD3 UR17, UR17, 0x1, URZ ;  /* 0x0000000111117890 */ /* 0x000fe4000fffe03f */
[----:B------:R-:W-:Y:S01]  /*71f0*/  PLOP3.LUT P0, PT, PT, PT, UP2, 0x80, 0x0 ;  /* 0x000000000000781c */ /* 0x000fe20003f0f028 */
[----:B------:R-:W-:Y:S02]  /*7200*/  UISETP.NE.AND UP0, UPT, UR16, 0x2, UPT ;  /* 0x000000021000788c */ /* 0x000fe4000bf05270 */
[----:B------:R-:W-:Y:S02]  /*7210*/  UISETP.NE.AND UP1, UPT, UR17, 0x2, UPT ;  /* 0x000000021100788c */ /* 0x000fe4000bf25270 */
[----:B------:R-:W-:-:S02]  /*7220*/  USEL UR8, URZ, 0x1, UP0 ;  /* 0x000000013f087887 */ /* 0x000fc40008000000 */
[----:B------:R-:W-:Y:S02]  /*7230*/  USEL UR16, UR16, URZ, UP0 ;  /* 0x0000003f10107287 */ /* 0x000fe40008000000 */
[----:B------:R-:W-:Y:S02]  /*7240*/  UIADD3 UR15, UR15, -0x1, URZ ;  /* 0xffffffff0f0f7890 */ /* 0x000fe4000fffe03f */
[----:B------:R-:W-:Y:S01]  /*7250*/  USEL UR17, UR17, URZ, UP1 ;  /* 0x0000003f11117287 */ /* 0x000fe20008800000 */
[----:B-----5:R-:W-:Y:S01]  /*7260*/  LOP3.LUT R2, R2, UR8, RZ, 0x3c, !PT ;  /* 0x0000000802027c12 */ /* 0x020fe2000f8e3cff */
[----:B------:R-:W-:Y:S01]  /*7270*/  UPLOP3.LUT UP0, UPT, UPT, UPT, UPT, 0x80, 0x0 ;  /* 0x000000000000789c */ /* 0x000fe20003f0f070 */
[----:B------:R-:W-:Y:S10]  /*7280*/  @P0 BRA `(.L_x_20) ;  /* 0xffffffa800c00947 */ /* 0x000ff4000383ffff */
.L_x_13:
[----:B------:R-:W0:Y:S01]  /*7290*/  S2R R6, SR_TID.X ;  /* 0x0000000000067919 */ /* 0x000e220000002100 */
[----:B------:R-:W2:Y:S01]  /*72a0*/  LDC R5, c[0x0][0x288] ;  /* 0x0000a200ff057b82 */ /* 0x000ea20000000800 */
[----:B------:R-:W-:Y:S01]  /*72b0*/  USHF.L.U32 UR11, UR13, 0x8, URZ ;  /* 0x000000080d0b7899 */ /* 0x000fe2000800063f */
[----:B------:R-:W3:Y:S01]  /*72c0*/  S2R R0, SR_TID.X ;  /* 0x0000000000007919 */ /* 0x000ee20000002100 */
[----:B------:R-:W-:Y:S01]  /*72d0*/  ULDC UR8, c[0x0][0x284] ;  /* 0x0000a10000087ab9 */ /* 0x000fe20000000800 */
[----:B------:R-:W-:Y:S02]  /*72e0*/  UIADD3 UR4, UR7, UR4, URZ ;  /* 0x0000000407047290 */ /* 0x000fe4000fffe03f */
[----:B------:R-:W-:Y:S02]  /*72f0*/  USHF.R.S32.HI UR14, URZ, 0x1f, UR12 ;  /* 0x0000001f3f0e7899 */ /* 0x000fe4000801140c */
[----:B------:R-:W-:Y:S01]  /*7300*/  UISETP.GT.U32.AND UP0, UPT, UR4, 0x1, UPT ;  /* 0x000000010400788c */ /* 0x000fe2000bf04070 */
[----:B------:R-:W-:-:S03]  /*7310*/  ULDC.64 UR16, c[0x0][0x6d0] ;  /* 0x0001b40000107ab9 */ /* 0x000fc60000000a00 */
[----:B------:R-:W-:Y:S01]  /*7320*/  UISETP.LT.U32.AND UP0, UPT, UR7, 0x2, UP0 ;  /* 0x000000020700788c */ /* 0x000fe20008701070 */
[----:B------:R-:W-:Y:S01]  /*7330*/  IMAD.U32 R12, RZ, RZ, UR16 ;  /* 0x00000010ff0c7e24 */ /* 0x000fe2000f8e00ff */
[----:B------:R-:W-:Y:S02]  /*7340*/  UIMAD UR9, UR14, UR16, URZ ;  /* 0x000000100e0972a4 */ /* 0x000fe4000f8e023f */
[----:B------:R-:W-:Y:S02]  /*7350*/  USEL UR10, URZ, 0x1, !UP0 ;  /* 0x000000013f0a7887 */ /* 0x000fe4000c000000 */
[----:B------:R-:W-:Y:S01]  /*7360*/  UIMAD UR9, UR12, UR17, UR9 ;  /* 0x000000110c0972a4 */ /* 0x000fe2000f8e0209 */
[----:B--2---:R-:W-:Y:S02]  /*7370*/  ISETP.LE.AND P0, PT, R5, UR11, PT ;  /* 0x0000000b05007c0c */ /* 0x004fe4000bf03270 */
[----:B0-----:R-:W-:Y:S02]  /*7380*/  LOP3.LUT R2, R6, 0x60, RZ, 0xc0, !PT ;  /* 0x0000006006027812 */ /* 0x001fe400078ec0ff */
[----:B------:R-:W-:-:S02]  /*7390*/  SHF.R.U32.HI R4, RZ, 0x2, R6 ;  /* 0x00000002ff047819 */ /* 0x000fc40000011606 */
[----:B------:R-:W-:Y:S02]  /*73a0*/  SHF.R.U32.HI R2, RZ, 0x5, R2 ;  /* 0x00000005ff027819 */ /* 0x000fe40000011602 */
[----:B---3--:R-:W-:Y:S02]  /*73b0*/  SHF.R.U32.HI R7, RZ, 0x7, R0 ;  /* 0x00000007ff077819 */ /* 0x008fe40000011600 */
[----:B------:R-:W-:Y:S01]  /*73c0*/  LOP3.LUT R4, R4, 0x7, RZ, 0xc0, !PT ;  /* 0x0000000704047812 */ /* 0x000fe200078ec0ff */
[----:B------:R-:W-:-:S04]  /*73d0*/  IMAD.SHL.U32 R0, R2, 0x10, RZ ;  /* 0x0000001002007824 */ /* 0x000fc800078e00ff */
[--C-:B------:R-:W-:Y:S01]  /*73e0*/  IMAD R2, R2, -0x10, -R4.reuse ;  /* 0xfffffff002027824 */ /* 0x100fe200078e0a04 */
[----:B------:R-:W-:Y:S02]  /*73f0*/  LOP3.LUT R0, R0, 0xfffffff0, R4, 0xe2, !PT ;  /* 0xfffffff000007812 */ /* 0x000fe400078ee204 */
[----:B------:R-:W-:-:S05]  /*7400*/  LOP3.LUT R4, R7, 0x1, RZ, 0xc0, !PT ;  /* 0x0000000107047812 */ /* 0x000fca00078ec0ff */
[----:B------:R-:W-:Y:S01]  /*7410*/  IMAD R4, R4, -0x40, R2 ;  /* 0xffffffc004047824 */ /* 0x000fe200078e0202 */
[----:B------:R-:W-:-:S04]  /*7420*/  SHF.R.U32.HI R2, RZ, 0x1, R6 ;  /* 0x00000001ff027819 */ /* 0x000fc80000011606 */
[----:B------:R-:W-:Y:S02]  /*7430*/  LOP3.LUT R0, R0, 0x40, R2, 0xf8, !PT ;  /* 0x0000004000007812 */ /* 0x000fe400078ef802 */
[----:B------:R-:W-:-:S04]  /*7440*/  SHF.L.U32 R2, R3, 0x8, RZ ;  /* 0x0000000803027819 */ /* 0x000fc800000006ff */
[C---:B------:R-:W-:Y:S02]  /*7450*/  IADD3 R19, -R2.reuse, UR8, R4 ;  /* 0x0000000802137c10 */ /* 0x040fe4000fffe104 */
[----:B------:R-:W-:Y:S01]  /*7460*/  ISETP.GE.OR P0, PT, R2, UR8, P0 ;  /* 0x0000000802007c0c */ /* 0x000fe20008706670 */
[----:B------:R-:W-:Y:S01]  /*7470*/  USHF.R.U32.HI UR8, URZ, 0x1, UR4 ;  /* 0x000000013f087899 */ /* 0x000fe20008011604 */
[----:B------:R-:W-:Y:S01]  /*7480*/  LOP3.LUT R2, R0, R2, RZ, 0xfc, !PT ;  /* 0x0000000200027212 */ /* 0x000fe200078efcff */
[----:B------:R0:W-:Y:S01]  /*7490*/  STL [R1+0x208], R19 ;  /* 0x0002081301007387 */ /* 0x0001e20000100800 */
[----:B------:R-:W-:Y:S01]  /*74a0*/  LOP3.LUT R0, R6, 0x3, RZ, 0xc0, !PT ;  /* 0x0000000306007812 */ /* 0x000fe200078ec0ff */
[----:B------:R-:W-:Y:S01]  /*74b0*/  ULOP3.LUT UR8, UR8, 0x1, URZ, 0xc0, !UPT ;  /* 0x0000000108087892 */ /* 0x000fe2000f8ec03f */
[----:B------:R-:W-:Y:S01]  /*74c0*/  SHF.R.S32.HI R3, RZ, 0x1f, R2 ;  /* 0x0000001fff037819 */ /* 0x000fe20000011402 */
[----:B------:R-:W-:Y:S02]  /*74d0*/  ULOP3.LUT UR4, UR4, 0x1, URZ, 0xc0, !UPT ;  /* 0x0000000104047892 */ /* 0x000fe4000f8ec03f */
[----:B------:R-:W-:Y:S01]  /*74e0*/  UISETP.NE.U32.AND UP1, UPT, UR8, 0x1, UPT ;  /* 0x000000010800788c */ /* 0x000fe2000bf25070 */
[----:B------:R-:W-:-:S02]  /*74f0*/  IMAD R0, R0, -0x2, R5 ;  /* 0xfffffffe00007824 */ /* 0x000fc400078e0205 */
[----:B------:R-:W-:Y:S01]  /*7500*/  IMAD.WIDE.U32 R12, R12, UR12, R2 ;  /* 0x0000000c0c0c7c25 */ /* 0x000fe2000f8e0002 */
[----:B------:R-:W-:-:S03]  /*7510*/  UISETP.GT.U32.AND UP0, UPT, UR7, 0x1, !UP1 ;  /* 0x000000010700788c */ /* 0x000fc6000cf04070 */
[----:B------:R-:W-:Y:S01]  /*7520*/  VIADD R13, R13, UR9 ;  /* 0x000000090d0d7c36 */ /* 0x000fe20008000000 */
[----:B------:R-:W-:Y:S01]  /*7530*/  USEL UR8, URZ, 0x1, !UP0 ;  /* 0x000000013f087887 */ /* 0x000fe2000c000000 */
[----:B------:R-:W-:-:S03]  /*7540*/  VIADD R0, R0, -UR11 ;  /* 0x8000000b00007c36 */ /* 0x000fc60008000000 */
[----:B------:R-:W-:Y:S01]  /*7550*/  ULOP3.LUT UR5, UR8, UR5, UR10, 0x96, !UPT ;  /* 0x0000000508057292 */ /* 0x000fe2000f8e960a */
[----:B0-----:R-:W-:Y:S11]  /*7560*/  @P0 BRA `(.L_x_21) ;  /* 0x0000012800180947 */ /* 0x001ff60003800000 */
[----:B------:R-:W-:Y:S01]  /*7570*/  UIMAD.WIDE UR10, UR13, 0x100, URZ ;  /* 0x000001000d0a78a5 */ /* 0x000fe2000f8e023f */
[----:B------:R-:W-:Y:S01]  /*7580*/  FSETP.NEU.AND P2, PT, RZ, UR22, PT ;  /* 0x00000016ff007c0b */ /* 0x000fe2000bf4d000 */
[----:B------:R-:W-:Y:S01]  /*7590*/  ULDC.64 UR28, c[0x0][0x6c8] ;  /* 0x0001b200001c7ab9 */ /* 0x000fe20000000a00 */
[----:B------:R-:W-:Y:S01]  /*75a0*/  SHF.L.U32 R4, R6, 0x1, RZ ;  /* 0x0000000106047819 */ /* 0x000fe200000006ff */
[----:B------:R-:W-:Y:S01]  /*75b0*/  UIMAD UR8, UR11, UR28, URZ ;  /* 0x0000001c0b0872a4 */ /* 0x000fe2000f8e023f */
[----:B------:R-:W-:Y:S01]  /*75c0*/  IMAD.U32 R18, RZ, RZ, UR29 ;  /* 0x0000001dff127e24 */ /* 0x000fe2000f8e00ff */
[----:B------:R-:W-:Y:S01]  /*75d0*/  ISETP.GT.AND P0, PT, R19, RZ, PT ;  /* 0x000000ff1300720c */ /* 0x000fe20003f04270 */
[----:B------:R-:W-:Y:S01]  /*75e0*/  IMAD.U32 R8, RZ, RZ, UR10 ;  /* 0x0000000aff087e24 */ /* 0x000fe2000f8e00ff */
[----:B------:R-:W-:Y:S02]  /*75f0*/  BSSY B0, `(.L_x_21) ;  /* 0x000127d000007945 */ /* 0x000fe40003800000 */
[----:B------:R-:W-:-:S02]  /*7600*/  ISETP.GT.AND P1, PT, R0, RZ, P0 ;  /* 0x000000ff0000720c */ /* 0x000fc40000724270 */
[----:B------:R-:W-:-:S05]  /*7610*/  LOP3.LUT R8, R8, 0x6, R4, 0xf8, !PT ;  /* 0x0000000608087812 */ /* 0x000fca00078ef804 */
[----:B------:R-:W-:-:S04]  /*7620*/  IMAD.WIDE.U32 R12, R8, UR28, R12 ;  /* 0x0000001c080c7c25 */ /* 0x000fc8000f8e000c */
[----:B------:R-:W-:-:S04]  /*7630*/  IMAD R18, R8, R18, UR8 ;  /* 0x0000000808127e24 */ /* 0x000fc8000f8e0212 */
[----:B------:R-:W-:Y:S01]  /*7640*/  IMAD.IADD R18, R13, 0x1, R18 ;  /* 0x000000010d127824 */ /* 0x000fe200078e0212 */
[----:B------:R-:W-:Y:S06]  /*7650*/  @!P2 BRA `(.L_x_22) ;  /* 0x000000d8007ca947 */ /* 0x000fec0003800000 */
[----:B------:R-:W-:Y:S01]  /*7660*/  ULDC.64 UR16, c[0x0][0x6b8] ;  /* 0x0001ae0000107ab9 */ /* 0x000fe20000000a00 */
[----:B------:R-:W-:Y:S01]  /*7670*/  ULDC.64 UR26, c[0x0][0x6b0] ;  /* 0x0001ac00001a7ab9 */ /* 0x000fe20000000a00 */
[----:B------:R-:W-:Y:S02]  /*7680*/  UIMAD UR9, UR14, UR16, URZ ;  /* 0x000000100e0972a4 */ /* 0x000fe4000f8e023f */
[----:B------:R-:W-:Y:S01]  /*7690*/  MOV R10, UR16 ;  /* 0x00000010000a7c02 */ /* 0x000fe20008000f00 */
[----:B------:R-:W-:Y:S01]  /*76a0*/  UIMAD UR10, UR11, UR26, URZ ;  /* 0x0000001a0b0a72a4 */ /* 0x000fe2000f8e023f */
[----:B------:R-:W2:Y:S01]  /*76b0*/  LDL.LU R21, [R1] ;  /* 0x0000000001157983 */ /* 0x000ea20000300800 */
[----:B------:R-:W-:Y:S02]  /*76c0*/  UIMAD UR9, UR12, UR17, UR9 ;  /* 0x000000110c0972a4 */ /* 0x000fe4000f8e0209 */
[----:B------:R-:W-:Y:S01]  /*76d0*/  IMAD.WIDE.U32 R6, R10, UR12, R2 ;  /* 0x0000000c0a067c25 */ /* 0x000fe2000f8e0002 */
[----:B------:R-:W-:Y:S01]  /*76e0*/  ULDC.64 UR24, c[0x0][0x6a8] ;  /* 0x0001aa0000187ab9 */ /* 0x000fe20000000a00 */
[----:B------:R-:W-:Y:S01]  /*76f0*/  ULDC.64 UR14, c[0x0][0x6b0] ;  /* 0x0001ac00000e7ab9 */ /* 0x000fe20000000a00 */
[----:B------:R-:W-:Y:S01]  /*7700*/  ISETP.GT.AND P3, PT, R0, 0x1, P0 ;  /* 0x000000010000780c */ /* 0x000fe20000764270 */
[----:B------:R-:W-:Y:S01]  /*7710*/  IMAD.U32 R9, RZ, RZ, UR27 ;  /* 0x0000001bff097e24 */ /* 0x000fe2000f8e00ff */
[----:B------:R-:W3:Y:S01]  /*7720*/  LDL.LU R20, [R1+0x4] ;  /* 0x0000040001147983 */ /* 0x000ee20000300800 */
[----:B------:R-:W-:-:S02]  /*7730*/  VIADD R5, R7, UR9 ;  /* 0x0000000907057c36 */ /* 0x000fc40008000000 */
[----:B------:R-:W-:Y:S02]  /*7740*/  IMAD.MOV.U32 R4, RZ, RZ, R6 ;  /* 0x000000ffff047224 */ /* 0x000fe400078e0006 */
[C---:B------:R-:W-:Y:S01]  /*7750*/  IMAD R9, R8.reuse, R9, UR10 ;  /* 0x0000000a08097e24 */ /* 0x040fe2000f8e0209 */
[----:B------:R-:W-:Y:S01]  /*7760*/  ULDC.64 UR10, c[0x0][0x6c0] ;  /* 0x0001b000000a7ab9 */ /* 0x000fe20000000a00 */
[----:B------:R-:W-:-:S05]  /*7770*/  IMAD.WIDE.U32 R14, R8, UR26, R4 ;  /* 0x0000001a080e7c25 */ /* 0x000fca000f8e0004 */
[----:B------:R-:W-:Y:S02]  /*7780*/  IADD3 R11, R15, R9, RZ ;  /* 0x000000090f0b7210 */ /* 0x000fe40007ffe0ff */
[----:B------:R-:W-:-:S04]  /*7790*/  LEA R16, P2, R14, UR24, 0x2 ;  /* 0x000000180e107c11 */ /* 0x000fc8000f8410ff */
[----:B------:R-:W-:-:S05]  /*77a0*/  LEA.HI.X R17, R14, UR25, R11, 0x2, P2 ;  /* 0x000000190e117c11 */ /* 0x000fca00090f140b */
[----:B------:R0:W4:Y:S01]  /*77b0*/  @P1 LDG.E.LTC128B R11, desc[UR18][R16.64] ;  /* 0x00000012100b1981 */ /* 0x000122000c1e1920 */
[----:B------:R-:W-:Y:S01]  /*77c0*/  IMAD.U32 R14, RZ, RZ, UR26 ;  /* 0x0000001aff0e7e24 */ /* 0x000fe2000f8e00ff */
[----:B------:R-:W-:-:S03]  /*77d0*/  LEA R226, P2, R12, UR10, 0x2 ;  /* 0x0000000a0ce27c11 */ /* 0x000fc6000f8410ff */
[----:B------:R-:W-:Y:S01]  /*77e0*/  IMAD.WIDE.U32 R14, R8, R14, UR14 ;  /* 0x0000000e080e7e25 */ /* 0x000fe2000f8e000e */
[----:B------:R-:W-:-:S03]  /*77f0*/  LEA.HI.X R227, R12, UR11, R18, 0x2, P2 ;  /* 0x0000000b0ce37c11 */ /* 0x000fc600090f1412 */
[----:B------:R-:W-:Y:S01]  /*7800*/  IMAD.IADD R18, R9, 0x1, R15 ;  /* 0x0000000109127824 */ /* 0x000fe200078e020f */
[----:B------:R-:W-:-:S05]  /*7810*/  IADD3 R13, P2, R6, R14, RZ ;  /* 0x0000000e060d7210 */ /* 0x000fca0007f5e0ff */
[----:B0-----:R-:W-:Y:S02]  /*7820*/  IMAD.X R16, R18, 0x1, R5, P2 ;  /* 0x0000000112107824 */ /* 0x001fe400010e0605 */
[----:B----4-:R-:W-:-:S04]  /*7830*/  FMUL R12, R11, UR22 ;  /* 0x000000160b0c7c20 */ /* 0x010fc80008400000 */
[----:B--2---:R-:W-:Y:S01]  /*7840*/  FFMA R17, R21, UR23, R12 ;  /* 0x0000001715117c23 */ /* 0x004fe2000800000c */
[----:B------:R-:W-:-:S04]  /*7850*/  LEA R12, P2, R13, UR24, 0x2 ;  /* 0x000000180d0c7c11 */ /* 0x000fc8000f8410ff */
[----:B------:R-:W-:Y:S01]  /*7860*/  LEA.HI.X R13, R13, UR25, R16, 0x2, P2 ;  /* 0x000000190d0d7c11 */ /* 0x000fe200090f1410 */
[----:B------:R-:W-:Y:S04]  /*7870*/  @P1 STG.E desc[UR18][R226.64], R17 ;  /* 0x00000011e2001986 */ /* 0x000fe8000c101912 */
[----:B------:R0:W2:Y:S01]  /*7880*/  @P3 LDG.E.LTC128B R11, desc[UR18][R12.64] ;  /* 0x000000120c0b3981 */ /* 0x0000a2000c1e1920 */
[----:B------:R-:W-:Y:S01]  /*7890*/  USHF.L.U64.HI UR8, UR28, 0x2, UR29 ;  /* 0x000000021c087899 */ /* 0x000fe2000801021d */
[----:B------:R-:W-:Y:S01]  /*78a0*/  BSSY B1, `(.L_x_23) ;  /* 0x0000015000017945 */ /* 0x000fe20003800000 */
[----:B0-----:R-:W-:-:S04]  /*78b0*/  MOV R12, UR28 ;  /* 0x0000001c000c7c02 */ /* 0x001fc80008000f00 */
[----:B------:R-:W-:-:S04]  /*78c0*/  LEA R12, P1, R12, R226, 0x2 ;  /* 0x000000e20c0c7211 */ /* 0x000fc800078210ff */
[----:B------:R-:W-:Y:S01]  /*78d0*/  IADD3.X R13, R227, UR8, RZ, P1, !PT ;  /* 0x00000008e30d7c10 */ /* 0x000fe20008ffe4ff */
[----:B--2---:R-:W-:-:S04]  /*78e0*/  FMUL R16, R11, UR22 ;  /* 0x000000160b107c20 */ /* 0x004fc80008400000 */
[----:B---3--:R-:W-:-:S05]  /*78f0*/  FFMA R16, R20, UR23, R16 ;  /* 0x0000001714107c23 */ /* 0x008fca0008000010 */
[----:B------:R0:W-:Y:S02]  /*7900*/  @P3 STG.E desc[UR18][R12.64], R16 ;  /* 0x000000100c003986 */ /* 0x0001e4000c101912 */
[----:B0-----:R-:W-:-:S04]  /*7910*/  IMAD.WIDE.U32 R16, R8, UR26, R2 ;  /* 0x0000001a08107c25 */ /* 0x001fc8000f8e0002 */
[----:B------:R-:W-:Y:S02]  /*7920*/  IMAD.IADD R17, R9, 0x1, R17 ;  /* 0x0000000109117824 */ /* 0x000fe400078e0211 */
[----:B------:R-:W-:-:S04]  /*7930*/  IMAD.WIDE.U32 R16, R10, UR12, R16 ;  /* 0x0000000c0a107c25 */ /* 0x000fc8000f8e0010 */
[----:B------:R-:W-:Y:S01]  /*7940*/  VIADD R17, R17, UR9 ;  /* 0x0000000911117c36 */ /* 0x000fe20008000000 */
[----:B------:R-:W-:-:S04]  /*7950*/  LEA R20, P1, R16, UR24, 0x2 ;  /* 0x0000001810147c11 */ /* 0x000fc8000f8210ff */
[----:B------:R-:W-:Y:S02]  /*7960*/  LEA.HI.X R21, R16, UR25, R17, 0x2, P1 ;  /* 0x0000001910157c11 */ /* 0x000fe400088f1411 */
[----:B------:R-:W-:Y:S02]  /*7970*/  ISETP.GT.AND P1, PT, R19, 0x8, PT ;  /* 0x000000081300780c */ /* 0x000fe40003f24270 */
[----:B------:R-:W-:Y:S01]  /*7980*/  IADD3 R16, P2, R2, R14, RZ ;  /* 0x0000000e02107210 */ /* 0x000fe20007f5e0ff */
[----:B------:R0:W-:Y:S01]  /*7990*/  STL.64 [R1+0x250], R20 ;  /* 0x0002501401007387 */ /* 0x0001e20000100a00 */
[----:B------:R-:W-:-:S03]  /*79a0*/  ISETP.GT.AND P3, PT, R0, RZ, P1 ;  /* 0x000000ff0000720c */ /* 0x000fc60000f64270 */
[----:B------:R-:W-:Y:S02]  /*79b0*/  IMAD.X R17, R3, 0x1, R18, P2 ;  /* 0x0000000103117824 */ /* 0x000fe400010e0612 */
[----:B------:R-:W-:-:S08]  /*79c0*/  IMAD.WIDE.U32 R16, R10, UR12, R16 ;  /* 0x0000000c0a107c25 */ /* 0x000fd0000f8e0010 */
[----:B0-----:R-:W-:Y:S05]  /*79d0*/  @!P3 BRA `(.L_x_24) ;  /* 0x000000000004b947 */ /* 0x001fea0003800000 */
[----:B------:R0:W5:Y:S02]  /*79e0*/  LDG.E.LTC128B R11, desc[UR18][R20.64+0x20] ;  /* 0x00002012140b7981 */ /* 0x000164000c1e1920 */
.L_x_24:
[----:B------:R-:W-:Y:S05]  /*79f0*/  BSYNC B1 ;  /* 0x0000000000017941 */ /* 0x000fea0003800000 */
.L_x_23:
[----:B------:R-:W0:Y:S01]  /*7a00*/  LDL.LU R19, [R1+0x8] ;  /* 0x0000080001137983 */ /* 0x000e220000300800 */
[----:B-----5:R-:W-:Y:S01]  /*7a10*/  FMUL R15, R11, UR22 ;  /* 0x000000160b0f7c20 */ /* 0x020fe20008400000 */
[----:B------:R-:W-:Y:S01]  /*7a20*/  LEA R22, P2, R16, UR24, 0x2 ;  /* 0x0000001810167c11 */ /* 0x000fe2000f8410ff */
[----:B------:R-:W-:Y:S01]  /*7a30*/  UIMAD UR8, UR27, 0x7, URZ ;  /* 0x000000071b0878a4 */ /* 0x000fe2000f8e023f */
[----:B------:R-:W-:Y:S01]  /*7a40*/  ISETP.GT.AND P5, PT, R0, 0x1, P1 ;  /* 0x000000010000780c */ /* 0x000fe20000fa4270 */
[----:B------:R-:W-:Y:S01]  /*7a50*/  BSSY B1, `(.L_x_25) ;  /* 0x000000c000017945 */ /* 0x000fe20003800000 */
[----:B0-----:R-:W-:Y:S01]  /*7a60*/  FFMA R20, R19, UR23, R15 ;  /* 0x0000001713147c23 */ /* 0x001fe2000800000f */
[----:B------:R-:W-:Y:S01]  /*7a70*/  IADD3 R15, R17, UR9, RZ ;  /* 0x00000009110f7c10 */ /* 0x000fe2000fffe0ff */
[----:B------:R-:W-:Y:S02]  /*7a80*/  IMAD.MOV.U32 R19, RZ, RZ, R18 ;  /* 0x000000ffff137224 */ /* 0x000fe400078e0012 */
[----:B------:R-:W-:Y:S01]  /*7a90*/  IMAD.MOV.U32 R18, RZ, RZ, R14 ;  /* 0x000000ffff127224 */ /* 0x000fe200078e000e */
[----:B------:R-:W-:Y:S01]  /*7aa0*/  LEA.HI.X R23, R16, UR25, R15, 0x2, P2 ;  /* 0x0000001910177c11 */ /* 0x000fe200090f140f */
[----:B------:R0:W-:Y:S01]  /*7ab0*/  @P3 STG.E desc[UR18][R226.64+0x20], R20 ;  /* 0x00002014e2003986 */ /* 0x0001e2000c101912 */
[----:B------:R-:W-:-:S03]  /*7ac0*/  IMAD.U32 R14, RZ, RZ, UR26 ;  /* 0x0000001aff0e7e24 */ /* 0x000fc6000f8e00ff */
[----:B------:R0:W-:Y:S01]  /*7ad0*/  STL.64 [R1+0x248], R22 ;  /* 0x0002481601007387 */ /* 0x0001e20000100a00 */
[----:B------:R-:W-:Y:S01]  /*7ae0*/  IMAD.WIDE.U32 R18, R14, 0x7, R18 ;  /* 0x000000070e127825 */ /* 0x000fe200078e0012 */
[----:B------:R-:W-:Y:S06]  /*7af0*/  @!P5 BRA `(.L_x_26) ;  /* 0x000000000004d947 */ /* 0x000fec0003800000 */
[----:B------:R2:W5:Y:S02]  /*7b00*/  LDG.E.LTC128B R11, desc[UR18][R22.64+0x20] ;  /* 0x00002012160b7981 */ /* 0x000564000c1e1920 */
.L_x_26:
[----:B------:R-:W-:Y:S05]  /*7b10*/  BSYNC B1 ;  /* 0x0000000000017941 */ /* 0x000fea0003800000 */
.L_x_25:
[----:B------:R-:W3:Y:S01]  /*7b20*/  LDL.LU R15, [R1+0xc] ;  /* 0x00000c00010f7983 */ /* 0x000ee20000300800 */
[----:B-----5:R-:W-:Y:S01]  /*7b30*/  FMUL R14, R11, UR22 ;  /* 0x000000160b0e7c20 */ /* 0x020fe20008400000 */
[----:B------:R-:W-:Y:S02]  /*7b40*/  IADD3 R19, R19, UR8, RZ ;  /* 0x0000000813137c10 */ /* 0x000fe4000fffe0ff */
[----:B------:R-:W-:Y:S01]  /*7b50*/  ISETP.GT.AND P2, PT, R0, 0x8, P0 ;  /* 0x000000080000780c */ /* 0x000fe20000744270 */
[----:B0-2---:R-:W2:Y:S01]  /*7b60*/  LDL.LU R22, [R1+0x10] ;  /* 0x0000100001167983 */ /* 0x005ea20000300800 */
[----:B------:R-:W-:-:S03]  /*7b70*/  UIMAD UR13, UR29, 0x1c, URZ ;  /* 0x0000001c1d0d78a4 */ /* 0x000fc6000f8e023f */
[----:B------:R-:W4:Y:S01]  /*7b80*/  LDL.LU R21, [R1+0x14] ;  /* 0x0000140001157983 */ /* 0x000f220000300800 */
[----:B---3--:R-:W-:Y:S01]  /*7b90*/  FFMA R17, R15, UR23, R14 ;  /* 0x000000170f117c23 */ /* 0x008fe2000800000e */
[----:B------:R-:W-:-:S04]  /*7ba0*/  IADD3 R15, P3, R6, R18, RZ ;  /* 0x00000012060f7210 */ /* 0x000fc80007f7e0ff */
[----:B------:R0:W-:Y:S01]  /*7bb0*/  @P5 STG.E desc[UR18][R12.64+0x20], R17 ;  /* 0x000020110c005986 */ /* 0x0001e2000c101912 */
[----:B------:R-:W-:Y:S01]  /*7bc0*/  IMAD.X R16, R19, 0x1, R5, P3 ;  /* 0x0000000113107824 */ /* 0x000fe200018e0605 */
[----:B------:R-:W-:-:S04]  /*7bd0*/  LEA R14, P3, R15, UR24, 0x2 ;  /* 0x000000180f0e7c11 */ /* 0x000fc8000f8610ff */
[----:B------:R-:W-:-:S05]  /*7be0*/  LEA.HI.X R15, R15, UR25, R16, 0x2, P3 ;  /* 0x000000190f0f7c11 */ /* 0x000fca00098f1410 */
[----:B------:R3:W2:Y:S01]  /*7bf0*/  @P2 LDG.E.LTC128B R11, desc[UR18][R14.64] ;  /* 0x000000120e0b2981 */ /* 0x0006a2000c1e1920 */
[----:B------:R-:W-:Y:S01]  /*7c00*/  IADD3 R18, P3, R18, UR26, RZ ;  /* 0x0000001a12127c10 */ /* 0x000fe2000ff7e0ff */
[----:B------:R-:W-:-:S03]  /*7c10*/  IMAD.U32 R16, RZ, RZ, UR28 ;  /* 0x0000001cff107e24 */ /* 0x000fc6000f8e00ff */
[----:B------:R-:W-:Y:S01]  /*7c20*/  IADD3.X R19, R19, UR27, RZ, P3, !PT ;  /* 0x0000001b13137c10 */ /* 0x000fe20009ffe4ff */
[----:B0-----:R-:W-:Y:S01]  /*7c30*/  IMAD.WIDE.U32 R16, R16, 0x1c, R12 ;  /* 0x0000001c10107825 */ /* 0x001fe200078e000c */
[----:B---3--:R-:W-:-:S04]  /*7c40*/  IADD3 R15, P3, R18, R6, RZ ;  /* 0x00000006120f7210 */ /* 0x008fc80007f7e0ff */
[----:B------:R-:W-:Y:S01]  /*7c50*/  IADD3 R17, R17, UR13, RZ ;  /* 0x0000000d11117c10 */ /* 0x000fe2000fffe0ff */
[----:B------:R-:W-:Y:S01]  /*7c60*/  IMAD.X R20, R19, 0x1, R5, P3 ;  /* 0x0000000113147824 */ /* 0x000fe200018e0605 */
[----:B------:R-:W-:-:S04]  /*7c70*/  LEA R14, P3, R15, UR24, 0x2 ;  /* 0x000000180f0e7c11 */ /* 0x000fc8000f8610ff */
[----:B------:R-:W-:Y:S02]  /*7c80*/  LEA.HI.X R15, R15, UR25, R20, 0x2, P3 ;  /* 0x000000190f0f7c11 */ /* 0x000fe400098f1414 */
[----:B------:R-:W-:Y:S01]  /*7c90*/  ISETP.GT.AND P3, PT, R0, 0x9, P0 ;  /* 0x000000090000780c */ /* 0x000fe20000764270 */
[----:B--2---:R-:W-:-:S04]  /*7ca0*/  FMUL R20, R11, UR22 ;  /* 0x000000160b147c20 */ /* 0x004fc80008400000 */
[----:B------:R-:W-:-:S05]  /*7cb0*/  FFMA R20, R22, UR23, R20 ;  /* 0x0000001716147c23 */ /* 0x000fca0008000014 */
[----:B------:R4:W-:Y:S04]  /*7cc0*/  @P2 STG.E desc[UR18][R16.64], R20 ;  /* 0x0000001410002986 */ /* 0x0009e8000c101912 */
[----:B------:R-:W2:Y:S01]  /*7cd0*/  @P3 LDG.E.LTC128B R11, desc[UR18][R14.64] ;  /* 0x000000120e0b3981 */ /* 0x000ea2000c1e1920 */
[----:B------:R-:W-:Y:S01]  /*7ce0*/  USHF.L.U32 UR11, UR28, 0x5, URZ ;  /* 0x000000051c0b7899 */ /* 0x000fe2000800063f */
[----:B------:R-:W-:Y:S01]  /*7cf0*/  BSSY B1, `(.L_x_27) ;  /* 0x0000016000017945 */ /* 0x000fe20003800000 */
[----:B------:R-:W-:Y:S02]  /*7d00*/  USHF.L.U64.HI UR10, UR28, 0x5, UR29 ;  /* 0x000000051c0a7899 */ /* 0x000fe4000801021d */
[----:B------:R-:W-:-:S04]  /*7d10*/  UIMAD.WIDE.U32 UR14, UR26, 0x7, UR14 ;  /* 0x000000071a0e78a5 */ /* 0x000fc8000f8e000e */
[----:B------:R-:W-:-:S03]  /*7d20*/  UIADD3 UR17, UR8, UR15, URZ ;  /* 0x0000000f08117290 */ /* 0x000fc6000fffe03f */
[----:B------:R-:W-:Y:S01]  /*7d30*/  UMOV UR16, UR14 ;  /* 0x0000000e00107c82 */ /* 0x000fe20008000000 */
[----:B--2---:R-:W-:-:S04]  /*7d40*/  FMUL R14, R11, UR22 ;  /* 0x000000160b0e7c20 */ /* 0x004fc80008400000 */
[----:B----4-:R-:W-:Y:S01]  /*7d50*/  FFMA R20, R21, UR23, R14 ;  /* 0x0000001715147c23 */ /* 0x010fe2000800000e */
[----:B------:R-:W-:-:S04]  /*7d60*/  IADD3 R14, P2, R12, UR11, RZ ;  /* 0x0000000b0c0e7c10 */ /* 0x000fc8000ff5e0ff */
[----:B------:R-:W-:-:S05]  /*7d70*/  IADD3.X R15, R13, UR10, RZ, P2, !PT ;  /* 0x0000000a0d0f7c10 */ /* 0x000fca00097fe4ff */
[----:B------:R0:W-:Y:S02]  /*7d80*/  @P3 STG.E desc[UR18][R14.64], R20 ;  /* 0x000000140e003986 */ /* 0x0001e4000c101912 */
[----:B0-----:R-:W-:-:S04]  /*7d90*/  IMAD.U32 R20, RZ, RZ, UR26 ;  /* 0x0000001aff147e24 */ /* 0x001fc8000f8e00ff */
[----:B------:R-:W-:-:S03]  /*7da0*/  IMAD.WIDE.U32 R20, R8, R20, UR16 ;  /* 0x0000001008147e25 */ /* 0x000fc6000f8e0014 */
[----:B------:R-:W-:-:S04]  /*7db0*/  IADD3 R20, P2, R2, R20, RZ ;  /* 0x0000001402147210 */ /* 0x000fc80007f5e0ff */
[----:B------:R-:W-:-:S03]  /*7dc0*/  IADD3.X R21, R3, R9, R21, P2, !PT ;  /* 0x0000000903157210 */ /* 0x000fc600017fe415 */
[----:B------:R-:W-:-:S04]  /*7dd0*/  IMAD.WIDE.U32 R20, R10, UR12, R20 ;  /* 0x0000000c0a147c25 */ /* 0x000fc8000f8e0014 */
[----:B------:R-:W-:Y:S01]  /*7de0*/  VIADD R21, R21, UR9 ;  /* 0x0000000915157c36 */ /* 0x000fe20008000000 */
[----:B------:R-:W-:-:S04]  /*7df0*/  LEA R22, P2, R20, UR24, 0x2 ;  /* 0x0000001814167c11 */ /* 0x000fc8000f8410ff */
[----:B------:R-:W-:Y:S02]  /*7e00*/  LEA.HI.X R23, R20, UR25, R21, 0x2, P2 ;  /* 0x0000001914177c11 */ /* 0x000fe400090f1415 */
[----:B------:R-:W-:-:S03]  /*7e10*/  ISETP.GT.AND P2, PT, R0, 0x8, P1 ;  /* 0x000000080000780c */ /* 0x000fc60000f44270 */
[----:B------:R0:W-:Y:S10]  /*7e20*/  STL.64 [R1+0x240], R22 ;  /* 0x0002401601007387 */ /* 0x0001f40000100a00 */
[----:B------:R-:W-:Y:S05]  /*7e30*/  @!P2 BRA `(.L_x_28) ;  /* 0x000000000004a947 */ /* 0x000fea0003800000 */
[----:B------:R2:W5:Y:S02]  /*7e40*/  LDG.E.LTC128B R11, desc[UR18][R22.64+0x20] ;  /* 0x00002012160b7981 */ /* 0x000564000c1e1920 */
.L_x_28:
[----:B------:R-:W-:Y:S05]  /*7e50*/  BSYNC B1 ;  /* 0x0000000000017941 */ /* 0x000fea0003800000 */
.L_x_27:
[----:B------:R-:W3:Y:S01]  /*7e60*/  LDL.LU R21, [R1+0x18] ;  /* 0x0000180001157983 */ /* 0x000ee20000300800 */
[----:B-----5:R-:W-:Y:S01]  /*7e70*/  FMUL R20, R11, UR22 ;  /* 0x000000160b147c20 */ /* 0x020fe20008400000 */
[----:B------:R-:W-:Y:S01]  /*7e80*/  UIADD3 UR14, UP0, UR14, UR26, URZ ;  /* 0x0000001a0e0e7290 */ /* 0x000fe2000ff1e03f */
[----:B------:R-:W-:Y:S01]  /*7e90*/  ISETP.GT.AND P5, PT, R0, 0x9, P1 ;  /* 0x000000090000780c */ /* 0x000fe20000fa4270 */
[----:B------:R-:W-:Y:S02]  /*7ea0*/  BSSY B1, `(.L_x_29) ;  /* 0x0000011000017945 */ /* 0x000fe40003800000 */
[----:B------:R-:W-:Y:S01]  /*7eb0*/  UIADD3.X UR15, UR17, UR27, URZ, UP0, !UPT ;  /* 0x0000001b110f7290 */ /* 0x000fe200087fe43f */
[----:B---3--:R-:W-:-:S05]  /*7ec0*/  FFMA R20, R21, UR23, R20 ;  /* 0x0000001715147c23 */ /* 0x008fca0008000014 */
[----:B------:R3:W-:Y:S02]  /*7ed0*/  @P2 STG.E desc[UR18][R16.64+0x20], R20 ;  /* 0x0000201410002986 */ /* 0x0007e4000c101912 */
[----:B---3--:R-:W-:-:S04]  /*7ee0*/  IMAD.U32 R16, RZ, RZ, UR26 ;  /* 0x0000001aff107e24 */ /* 0x008fc8000f8e00ff */
[----:B------:R-:W-:-:S03]  /*7ef0*/  IMAD.WIDE.U32 R16, R8, R16, UR14 ;  /* 0x0000000e08107e25 */ /* 0x000fc6000f8e0010 */
[----:B------:R-:W-:-:S04]  /*7f00*/  IADD3 R16, P2, R2, R16, RZ ;  /* 0x0000001002107210 */ /* 0x000fc80007f5e0ff */
[----:B------:R-:W-:-:S03]  /*7f10*/  IADD3.X R17, R3, R9, R17, P2, !PT ;  /* 0x0000000903117210 */ /* 0x000fc600017fe411 */
[----:B------:R-:W-:-:S05]  /*7f20*/  IMAD.WIDE.U32 R16, R10, UR12, R16 ;  /* 0x0000000c0a107c25 */ /* 0x000fca000f8e0010 */
[----:B------:R-:W-:Y:S02]  /*7f30*/  IADD3 R17, R17, UR9, RZ ;  /* 0x0000000911117c10 */ /* 0x000fe4000fffe0ff */
[----:B0-2---:R-:W-:-:S04]  /*7f40*/  LEA R22, P2, R16, UR24, 0x2 ;  /* 0x0000001810167c11 */ /* 0x005fc8000f8410ff */
[----:B------:R-:W-:Y:S01]  /*7f50*/  LEA.HI.X R23, R16, UR25, R17, 0x2, P2 ;  /* 0x0000001910177c11 */ /* 0x000fe200090f1411 */
[----:B------:R-:W-:-:S04]  /*7f60*/  IMAD.U32 R16, RZ, RZ, UR26 ;  /* 0x0000001aff107e24 */ /* 0x000fc8000f8e00ff */
[----:B------:R0:W-:Y:S01]  /*7f70*/  STL.64 [R1+0x238], R22 ;  /* 0x0002381601007387 */ /* 0x0001e20000100a00 */
[----:B------:R-:W-:Y:S01]  /*7f80*/  IMAD.WIDE.U32 R18, R16, 0x7, R18 ;  /* 0x0000000710127825 */ /* 0x000fe200078e0012 */
[----:B------:R-:W-:Y:S06]  /*7f90*/  @!P5 BRA `(.L_x_30) ;  /* 0x000000000004d947 */ /* 0x000fec0003800000 */
[----:B------:R2:W5:Y:S02]  /*7fa0*/  LDG.E.LTC128B R11, desc[UR18][R22.64+0x20] ;  /* 0x00002012160b7981 */ /* 0x000564000c1e1920 */
.L_x_30:
[----:B------:R-:W-:Y:S05]  /*7fb0*/  BSYNC B1 ;  /* 0x0000000000017941 */ /* 0x000fea0003800000 */
.L_x_29:
[----:B------:R-:W3:Y:S01]  /*7fc0*/  LDL.LU R17, [R1+0x1c] ;  /* 0x00001c0001117983 */ /* 0x000ee20000300800 */
[----:B-----5:R-:W-:Y:S01]  /*7fd0*/  FMUL R16, R11, UR22 ;  /* 0x000000160b107c20 */ /* 0x020fe20008400000 */
[----:B------:R-:W-:Y:S01]  /*7fe0*/  VIADD R19, R19, UR8 ;  /* 0x0000000813137c36 */ /* 0x000fe20008000000 */
[----:B------:R-:W-:Y:S01]  /*7ff0*/  ISETP.GT.AND P2, PT, R0, 0x10, P0 ;  /* 0x000000100000780c */ /* 0x000fe20000744270 */
[----:B0-2---:R-:W2:Y:S01]  /*8000*/  LDL.LU R22, [R1+0x20] ;  /* 0x0000200001167983 */ /* 0x005ea20000300800 */
[----:B---3--:R-:W-:Y:S01]  /*8010*/  FFMA R21, R17, UR23, R16 ;  /* 0x0000001711157c23 */ /* 0x008fe20008000010 */
[----:B------:R-:W-:-:S04]  /*8020*/  IADD3 R17, P3, R6, R18, RZ ;  /* 0x0000001206117210 */ /* 0x000fc80007f7e0ff */
[----:B------:R0:W-:Y:S01]  /*8030*/  @P5 STG.E desc[UR18][R14.64+0x20], R21 ;  /* 0x000020150e005986 */ /* 0x0001e2000c101912 */
[----:B------:R-:W-:Y:S01]  /*8040*/  IMAD.X R20, R19, 0x1, R5, P3 ;  /* 0x0000000113147824 */ /* 0x000fe200018e0605 */
[----:B------:R-:W-:-:S04]  /*8050*/  LEA R16, P3, R17, UR24, 0x2 ;  /* 0x0000001811107c11 */ /* 0x000fc8000f8610ff */
[----:B------:R-:W-:-:S05]  /*8060*/  LEA.HI.X R17, R17, UR25, R20, 0x2, P3 ;  /* 0x0000001911117c11 */ /* 0x000fca00098f1414 */
[----:B------:R3:W4:Y:S01]  /*8070*/  @P2 LDG.E.LTC128B R11, desc[UR18][R16.64] ;  /* 0x00000012100b2981 */ /* 0x000722000c1e1920 */
[----:B------:R-:W-:Y:S01]  /*8080*/  IADD3 R18, P3, R18, UR26, RZ ;  /* 0x0000001a12127c10 */ /* 0x000fe2000ff7e0ff */
[----:B------:R-:W-:Y:S03]  /*8090*/  BSSY B1, `(.L_x_31) ;  /* 0x000000f000017945 */ /* 0x000fe60003800000 */
[----:B------:R-:W-:Y:S02]  /*80a0*/  IADD3.X R19, R19, UR27, RZ, P3, !PT ;  /* 0x0000001b13137c10 */ /* 0x000fe40009ffe4ff */
[----:B0-----:R-:W-:Y:S02]  /*80b0*/  IADD3 R21, P3, R18, R6, RZ ;  /* 0x0000000612157210 */ /* 0x001fe40007f7e0ff */
[----:B---3--:R-:W-:-:S05]  /*80c0*/  MOV R16, UR28 ;  /* 0x0000001c00107c02 */ /* 0x008fca0008000f00 */
[----:B------:R-:W-:-:S04]  /*80d0*/  IMAD.WIDE.U32 R16, R16, 0x1c, R14 ;  /* 0x0000001c10107825 */ /* 0x000fc800078e000e */
[----:B------:R-:W-:Y:S02]  /*80e0*/  VIADD R17, R17, UR13 ;  /* 0x0000000d11117c36 */ /* 0x000fe40008000000 */
[----:B----4-:R-:W-:-:S04]  /*80f0*/  FMUL R20, R11, UR22 ;  /* 0x000000160b147c20 */ /* 0x010fc80008400000 */
[----:B--2---:R-:W-:Y:S01]  /*8100*/  FFMA R20, R22, UR23, R20 ;  /* 0x0000001716147c23 */ /* 0x004fe20008000014 */
[----:B------:R-:W-:-:S04]  /*8110*/  IMAD.X R22, R19, 0x1, R5, P3 ;  /* 0x0000000113167824 */ /* 0x000fc800018e0605 */
[----:B------:R0:W-:Y:S01]  /*8120*/  @P2 STG.E desc[UR18][R16.64], R20 ;  /* 0x0000001410002986 */ /* 0x0001e2000c101912 */
[----:B------:R-:W-:Y:S02]  /*8130*/  ISETP.GT.AND P2, PT, R0, 0x11, P0 ;  /* 0x000000110000780c */ /* 0x000fe40000744270 */
[----:B0-----:R-:W-:-:S04]  /*8140*/  LEA R20, P3, R21, UR24, 0x2 ;  /* 0x0000001815147c11 */ /* 0x001fc8000f8610ff */
[----:B------:R-:W-:-:S07]  /*8150*/  LEA.HI.X R21, R21, UR25, R22, 0x2, P3 ;  /* 0x0000001915157c11 */ /* 0x000fce00098f1416 */
[----:B------:R-:W-:Y:S05]  /*8160*/  @!P2 BRA `(.L_x_32) ;  /* 0x000000000004a947 */ /* 0x000fea0003800000 */
[----:B------:R0:W5:Y:S02]  /*8170*/  LDG.E.LTC128B R11, desc[UR18][R20.64] ;  /* 0x00000012140b7981 */ /* 0x000164000c1e1920 */
.L_x_32:
[----:B------:R-:W-:Y:S05]  /*8180*/  BSYNC B1 ;  /* 0x0000000000017941 */ /* 0x000fea0003800000 */
.L_x_31:
[----:B0-----:R-:W2:Y:S01]  /*8190*/  LDL.LU R21, [R1+0x24] ;  /* 0x0000240001157983 */ /* 0x001ea20000300800 */
[----:B------:R-:W-:Y:S01]  /*81a0*/  IADD3 R14, P3, R14, UR11, RZ ;  /* 0x0000000b0e0e7c10 */ /* 0x000fe2000ff7e0ff */
[----:B-----5:R-:W-:Y:S01]  /*81b0*/  FMUL R20, R11, UR22 ;  /* 0x000000160b147c20 */ /* 0x020fe20008400000 */
[----:B------:R-:W-:Y:S01]  /*81c0*/  UIMAD.WIDE.U32 UR16, UR26, 0x7, UR16 ;  /* 0x000000071a1078a5 */ /* 0x000fe2000f8e0010 */
[----:B------:R-:W-:Y:S01]  /*81d0*/  BSSY B1, `(.L_x_33) ;  /* 0x0000012000017945 */ /* 0x000fe20003800000 */
[----:B------:R-:W-:Y:S02]  /*81e0*/  IADD3.X R15, R15, UR10, RZ, P3, !PT ;  /* 0x0000000a0f0f7c10 */ /* 0x000fe40009ffe4ff */
[----:B------:R-:W-:-:S04]  /*81f0*/  UIADD3 UR16, UP0, UR16, UR26, URZ ;  /* 0x0000001a10107290 */ /* 0x000fc8000ff1e03f */
[----:B------:R-:W-:Y:S01]  /*8200*/  UIADD3.X UR17, UR27, UR8, UR17, UP0, !UPT ;  /* 0x000000081b117290 */ /* 0x000fe200087fe411 */
[----:B--2---:R-:W-:-:S05]  /*8210*/  FFMA R20, R21, UR23, R20 ;  /* 0x0000001715147c23 */ /* 0x004fca0008000014 */
[----:B------:R0:W-:Y:S02]  /*8220*/  @P2 STG.E desc[UR18][R14.64], R20 ;  /* 0x000000140e002986 */ /* 0x0001e4000c101912 */
[----:B0-----:R-:W-:-:S04]  /*8230*/  IMAD.U32 R20, RZ, RZ, UR26 ;  /* 0x0000001aff147e24 */ /* 0x001fc8000f8e00ff */
[----:B------:R-:W-:-:S03]  /*8240*/  IMAD.WIDE.U32 R20, R8, R20, UR16 ;  /* 0x0000001008147e25 */ /* 0x000fc6000f8e0014 */
[----:B------:R-:W-:-:S04]  /*8250*/  IADD3 R20, P2, R2, R20, RZ ;  /* 0x0000001402147210 */ /* 0x000fc80007f5e0ff */
[----:B------:R-:W-:-:S03]  /*8260*/  IADD3.X R21, R3, R9, R21, P2, !PT ;  /* 0x0000000903157210 */ /* 0x000fc600017fe415 */
[----:B------:R-:W-:-:S05]  /*8270*/  IMAD.WIDE.U32 R20, R10, UR12, R20 ;  /* 0x0000000c0a147c25 */ /* 0x000fca000f8e0014 */
[----:B------:R-:W-:Y:S02]  /*8280*/  IADD3 R21, R21, UR9, RZ ;  /* 0x0000000915157c10 */ /* 0x000fe4000fffe0ff */
[----:B------:R-:W-:-:S04]  /*8290*/  LEA R22, P2, R20, UR24, 0x2 ;  /* 0x0000001814167c11 */ /* 0x000fc8000f8410ff */
[----:B------:R-:W-:Y:S02]  /*82a0*/  LEA.HI.X R23, R20, UR25, R21, 0x2, P2 ;  /* 0x0000001914177c11 */ /* 0x000fe400090f1415 */
[----:B------:R-:W-:-:S03]  /*82b0*/  ISETP.GT.AND P2, PT, R0, 0x10, P1 ;  /* 0x000000100000780c */ /* 0x000fc60000f44270 */
[----:B------:R0:W-:Y:S10]  /*82c0*/  STL.64 [R1+0x230], R22 ;  /* 0x0002301601007387 */ /* 0x0001f40000100a00 */
[----:B------:R-:W-:Y:S05]  /*82d0*/  @!P2 BRA `(.L_x_34) ;  /* 0x000000000004a947 */ /* 0x000fea0003800000 */
[----:B------:R2:W5:Y:S02]  /*82e0*/  LDG.E.LTC128B R11, desc[UR18][R22.64+0x20] ;  /* 0x00002012160b7981 */ /* 0x000564000c1e1920 */
.L_x_34:
[----:B------:R-:W-:Y:S05]  /*82f0*/  BSYNC B1 ;  /* 0x0000000000017941 */ /* 0x000fea0003800000 */
.L_x_33:
[----:B------:R-:W3:Y:S01]  /*8300*/  LDL.LU R21, [R1+0x28] ;  /* 0x0000280001157983 */ /* 0x000ee20000300800 */
[----:B-----5:R-:W-:Y:S01]  /*8310*/  FMUL R20, R11, UR22 ;  /* 0x000000160b147c20 */ /* 0x020fe20008400000 */
[----:B------:R-:W-:Y:S01]  /*8320*/  UIMAD.WIDE.U32 UR14, UR26, 0x7, UR14 ;  /* 0x000000071a0e78a5 */ /* 0x000fe2000f8e000e */
[----:B------:R-:W-:Y:S01]  /*8330*/  ISETP.GT.AND P5, PT, R0, 0x11, P1 ;  /* 0x000000110000780c */ /* 0x000fe20000fa4270 */
[----:B------:R-:W-:Y:S02]  /*8340*/  BSSY B1, `(.L_x_35) ;  /* 0x0000012000017945 */ /* 0x000fe40003800000 */
[----:B------:R-:W-:-:S04]  /*8350*/  UIADD3 UR14, UP0, UR14, UR26, URZ ;  /* 0x0000001a0e0e7290 */ /* 0x000fc8000ff1e03f */
[----:B------:R-:W-:Y:S01]  /*8360*/  UIADD3.X UR15, UR27, UR8, UR15, UP0, !UPT ;  /* 0x000000081b0f7290 */ /* 0x000fe200087fe40f */
[----:B---3--:R-:W-:-:S05]  /*8370*/  FFMA R20, R21, UR23, R20 ;  /* 0x0000001715147c23 */ /* 0x008fca0008000014 */
[----:B------:R3:W-:Y:S02]  /*8380*/  @P2 STG.E desc[UR18][R16.64+0x20], R20 ;  /* 0x0000201410002986 */ /* 0x0007e4000c101912 */
[----:B---3--:R-:W-:-:S04]  /*8390*/  IMAD.U32 R16, RZ, RZ, UR26 ;  /* 0x0000001aff107e24 */ /* 0x008fc8000f8e00ff */
[----:B------:R-:W-:-:S03]  /*83a0*/  IMAD.WIDE.U32 R16, R8, R16, UR14 ;  /* 0x0000000e08107e25 */ /* 0x000fc6000f8e0010 */
[----:B------:R-:W-:-:S04]  /*83b0*/  IADD3 R16, P2, R2, R16, RZ ;  /* 0x0000001002107210 */ /* 0x000fc80007f5e0ff */
[----:B------:R-:W-:-:S03]  /*83c0*/  IADD3.X R17, R3, R9, R17, P2, !PT ;  /* 0x0000000903117210 */ /* 0x000fc600017fe411 */
[----:B------:R-:W-:-:S04]  /*83d0*/  IMAD.WIDE.U32 R16, R10, UR12, R16 ;  /* 0x0000000c0a107c25 */ /* 0x000fc8000f8e0010 */
[----:B------:R-:W-:Y:S01]  /*83e0*/  VIADD R17, R17, UR9 ;  /* 0x0000000911117c36 */ /* 0x000fe20008000000 */
[----:B0-2---:R-:W-:-:S04]  /*83f0*/  LEA R22, P2, R16, UR24, 0x2 ;  /* 0x0000001810167c11 */ /* 0x005fc8000f8410ff */
[----:B------:R-:W-:Y:S01]  /*8400*/  LEA.HI.X R23, R16, UR25, R17, 0x2, P2 ;  /* 0x0000001910177c11 */ /* 0x000fe200090f1411 */
[----:B------:R-:W-:-:S04]  /*8410*/  IMAD.U32 R16, RZ, RZ, UR26 ;  /* 0x0000001aff107e24 */ /* 0x000fc8000f8e00ff */
[----:B------:R0:W-:Y:S01]  /*8420*/  STL.64 [R1+0x228], R22 ;  /* 0x0002281601007387 */ /* 0x0001e20000100a00 */
[----:B------:R-:W-:Y:S01]  /*8430*/  IMAD.WIDE.U32 R18, R16, 0x7, R18 ;  /* 0x0000000710127825 */ /* 0x000fe200078e0012 */
[----:B------:R-:W-:Y:S06]  /*8440*/  @!P5 BRA `(.L_x_36) ;  /* 0x000000000004d947 */ /* 0x000fec0003800000 */
[----:B------:R2:W5:Y:S02]  /*8450*/  LDG.E.LTC128B R11, desc[UR18][R22.64+0x20] ;  /* 0x00002012160b7981 */ /* 0x000564000c1e1920 */
.L_x_36:
[----:B------:R-:W-:Y:S05]  /*8460*/  BSYNC B1 ;  /* 0x0000000000017941 */ /* 0x000fea0003800000 */
.L_x_35:
[----:B------:R-:W3:Y:S01]  /*8470*/  LDL.LU R17, [R1+0x2c] ;  /* 0x00002c0001117983 */ /* 0x000ee20000300800 */
[----:B-----5:R-:W-:Y:S01]  /*8480*/  FMUL R16, R11, UR22 ;  /* 0x000000160b107c20 */ /* 0x020fe20008400000 */
[----:B------:R-:W-:Y:S02]  /*8490*/  IADD3 R19, R19, UR8, RZ ;  /* 0x0000000813137c10 */ /* 0x000fe4000fffe0ff */
        /* <DEDUP_REMOVED lines=12> */
[----:B0-----:R-:W-:Y:S01]  /*8560*/  IADD3 R21, P3, R18, R6, RZ ;  /* 0x0000000612157210 */ /* 0x001fe20007f7e0ff */
[----:B---3--:R-:W-:-:S04]  /*8570*/  IMAD.U32 R16, RZ, RZ, UR28 ;  /* 0x0000001cff107e24 */ /* 0x008fc8000f8e00ff */
[----:B------:R-:W-:-:S04]  /*8580*/  IMAD.WIDE.U32 R16, R16, 0x1c, R14 ;  /* 0x0000001c10107825 */ /* 0x000fc800078e000e */
[----:B------:R-:W-:Y:S02]  /*8590*/  VIADD R17, R17, UR13 ;  /* 0x0000000d11117c36 */ /* 0x000fe40008000000 */
[----:B----4-:R-:W-:-:S04]  /*85a0*/  FMUL R20, R11, UR22 ;  /* 0x000000160b147c20 */ /* 0x010fc80008400000 */
[----:B--2---:R-:W-:Y:S01]  /*85b0*/  FFMA R20, R22, UR23, R20 ;  /* 0x0000001716147c23 */ /* 0x004fe20008000014 */
[----:B------:R-:W-:-:S04]  /*85c0*/  IADD3.X R22, R19, R5, RZ, P3, !PT ;  /* 0x0000000513167210 */ /* 0x000fc80001ffe4ff */
[----:B------:R0:W-:Y:S01]  /*85d0*/  @P2 STG.E desc[UR18][R16.64], R20 ;  /* 0x0000001410002986 */ /* 0x0001e2000c101912 */
[----:B------:R-:W-:Y:S02]  /*85e0*/  ISETP.GT.AND P2, PT, R0, 0x19, P0 ;  /* 0x000000190000780c */ /* 0x000fe40000744270 */
[----:B0-----:R-:W-:-:S04]  /*85f0*/  LEA R20, P3, R21, UR24, 0x2 ;  /* 0x0000001815147c11 */ /* 0x001fc8000f8610ff */
[----:B------:R-:W-:-:S07]  /*8600*/  LEA.HI.X R21, R21, UR25, R22, 0x2, P3 ;  /* 0x0000001915157c11 */ /* 0x000fce00098f1416 */
[----:B------:R-:W-:Y:S05]  /*8610*/  @!P2 BRA `(.L_x_38) ;  /* 0x000000000004a947 */ /* 0x000fea0003800000 */
[----:B------:R0:W5:Y:S02]  /*8620*/  LDG.E.LTC128B R11, desc[UR18][R20.64] ;  /* 0x00000012140b7981 */ /* 0x000164000c1e1920 */
.L_x_38:
[----:B------:R-:W-:Y:S05]  /*8630*/  BSYNC B1 ;  /* 0x0000000000017941 */ /* 0x000fea0003800000 */
.L_x_37:
        /* <DEDUP_REMOVED lines=22> */
.L_x_40:
[----:B------:R-:W-:Y:S05]  /*87a0*/  BSYNC B1 ;  /* 0x0000000000017941 */ /* 0x000fea0003800000 */
.L_x_39:
        /* <DEDUP_REMOVED lines=22> */
.L_x_42:
[----:B------:R-:W-:Y:S05]  /*8910*/  BSYNC B1 ;  /* 0x0000000000017941 */ /* 0x000fea0003800000 */
.L_x_41:
        /* <DEDUP_REMOVED lines=28> */
.L_x_44:
[----:B------:R-:W-:Y:S05]  /*8ae0*/  BSYNC B1 ;  /* 0x0000000000017941 */ /* 0x000fea0003800000 */
.L_x_43:
        /* <DEDUP_REMOVED lines=22> */
.L_x_46:
[----:B------:R-:W-:Y:S05]  /*8c50*/  BSYNC B1 ;  /* 0x0000000000017941 */ /* 0x000fea0003800000 */
.L_x_45:
        /* <DEDUP_REMOVED lines=22> */
.L_x_48:
[----:B------:R-:W-:Y:S05]  /*8dc0*/  BSYNC B1 ;  /* 0x0000000000017941 */ /* 0x000fea0003800000 */
.L_x_47:
        /* <DEDUP_REMOVED lines=28> */
.L_x_50:
[----:B------:R-:W-:Y:S05]  /*8f90*/  BSYNC B1 ;  /* 0x0000000000017941 */ /* 0x000fea0003800000 */
.L_x_49:
        /* <DEDUP_REMOVED lines=22> */
.L_x_52:
[----:B------:R-:W-:Y:S05]  /*9100*/  BSYNC B1 ;  /* 0x0000000000017941 */ /* 0x000fea0003800000 */
.L_x_51:
        /* <DEDUP_REMOVED lines=22> */
.L_x_54:
[----:B------:R-:W-:Y:S05]  /*9270*/  BSYNC B1 ;  /* 0x0000000000017941 */ /* 0x000fea0003800000 */
.L_x_53:
        /* <DEDUP_REMOVED lines=28> */
.L_x_56:
[----:B------:R-:W-:Y:S05]  /*9440*/  BSYNC B1 ;  /* 0x0000000000017941 */ /* 0x000fea0003800000 */
.L_x_55:
        /* <DEDUP_REMOVED lines=22> */
.L_x_58:
[----:B------:R-:W-:Y:S05]  /*95b0*/  BSYNC B1 ;  /* 0x0000000000017941 */ /* 0x000fea0003800000 */
.L_x_57:
        /* <DEDUP_REMOVED lines=22> */
.L_x_60:
[----:B------:R-:W-:Y:S05]  /*9720*/  BSYNC B1 ;  /* 0x0000000000017941 */ /* 0x000fea0003800000 */
.L_x_59:
        /* <DEDUP_REMOVED lines=28> */
.L_x_62:
[----:B------:R-:W-:Y:S05]  /*98f0*/  BSYNC B1 ;  /* 0x0000000000017941 */ /* 0x000fea0003800000 */
.L_x_61:
        /* <DEDUP_REMOVED lines=22> */
.L_x_64:
[----:B------:R-:W-:Y:S05]  /*9a60*/  BSYNC B1 ;  /* 0x0000000000017941 */ /* 0x000fea0003800000 */
.L_x_63:
        /* <DEDUP_REMOVED lines=22> */
.L_x_66:
[----:B------:R-:W-:Y:S05]  /*9bd0*/  BSYNC B1 ;  /* 0x0000000000017941 */ /* 0x000fea0003800000 */
.L_x_65:
        /* <DEDUP_REMOVED lines=28> */
.L_x_68:
[----:B------:R-:W-:Y:S05]  /*9da0*/  BSYNC B1 ;  /* 0x0000000000017941 */ /* 0x000fea0003800000 */
.L_x_67:
        /* <DEDUP_REMOVED lines=22> */
.L_x_70:
[----:B------:R-:W-:Y:S05]  /*9f10*/  BSYNC B1 ;  /* 0x0000000000017941 */ /* 0x000fea0003800000 */
.L_x_69:
        /* <DEDUP_REMOVED lines=16> */
[----:B------:R-:W-:Y:S02]  /*a020*/  LEA.HI.X R23, R16, UR25, R17, 0x2, P2 ;  /* 0x0000001910177c11 */ /* 0x000fe400090f1411 */
[----:B------:R-:W-:-:S03]  /*a030*/  MOV R16, UR26 ;  /* 0x0000001a00107c02 */ /* 0x000fc60008000f00 */
[----:B------:R0:W-:Y:S02]  /*a040*/  STL.64 [R1], R22 ;  /* 0x0000001601007387 */ /* 0x0001e40000100a00 */
[----:B------:R-:W-:Y:S01]  /*a050*/  IMAD.WIDE.U32 R18, R16, 0x7, R18 ;  /* 0x0000000710127825 */ /* 0x000fe200078e0012 */
[----:B------:R-:W-:Y:S06]  /*a060*/  @!P5 BRA `(.L_x_72) ;  /* 0x000000000004d947 */ /* 0x000fec0003800000 */
[----:B------:R2:W5:Y:S02]  /*a070*/  LDG.E.LTC128B R11, desc[UR18][R22.64+0x20] ;  /* 0x00002012160b7981 */ /* 0x000564000c1e1920 */
.L_x_72:
[----:B------:R-:W-:Y:S05]  /*a080*/  BSYNC B1 ;  /* 0x0000000000017941 */ /* 0x000fea0003800000 */
.L_x_71:
        /* <DEDUP_REMOVED lines=28> */
.L_x_74:
[----:B------:R-:W-:Y:S05]  /*a250*/  BSYNC B1 ;  /* 0x0000000000017941 */ /* 0x000fea0003800000 */
.L_x_73:
        /* <DEDUP_REMOVED lines=10> */
[----:B0-----:R-:W-:-:S05]  /*a300*/  MOV R20, UR26 ;  /* 0x0000001a00147c02 */ /* 0x001fca0008000f00 */
[----:B------:R-:W-:-:S03]  /*a310*/  IMAD.WIDE.U32 R20, R8, R20, UR16 ;  /* 0x0000001008147e25 */ /* 0x000fc6000f8e0014 */
[----:B------:R-:W-:-:S04]  /*a320*/  IADD3 R20, P2, R2, R20, RZ ;  /* 0x0000001402147210 */ /* 0x000fc80007f5e0ff */
[----:B------:R-:W-:-:S03]  /*a330*/  IADD3.X R21, R3, R9, R21, P2, !PT ;  /* 0x0000000903157210 */ /* 0x000fc600017fe415 */
[----:B------:R-:W-:-:S04]  /*a340*/  IMAD.WIDE.U32 R20, R10, UR12, R20 ;  /* 0x0000000c0a147c25 */ /* 0x000fc8000f8e0014 */
[----:B------:R-:W-:Y:S01]  /*a350*/  VIADD R21, R21, UR9 ;  /* 0x0000000915157c36 */ /* 0x000fe20008000000 */
[----:B------:R-:W-:-:S04]  /*a360*/  LEA R236, P2, R20, UR24, 0x2 ;  /* 0x0000001814ec7c11 */ /* 0x000fc8000f8410ff */
[----:B------:R-:W-:Y:S02]  /*a370*/  LEA.HI.X R237, R20, UR25, R21, 0x2, P2 ;  /* 0x0000001914ed7c11 */ /* 0x000fe400090f1415 */
[----:B------:R-:W-:-:S13]  /*a380*/  ISETP.GT.AND P2, PT, R0, 0x48, P1 ;  /* 0x000000480000780c */ /* 0x000fda0000f44270 */
[----:B------:R-:W-:Y:S05]  /*a390*/  @!P2 BRA `(.L_x_76) ;  /* 0x000000000004a947 */ /* 0x000fea0003800000 */
[----:B------:R0:W5:Y:S02]  /*a3a0*/  LDG.E.LTC128B R11, desc[UR18][R236.64+0x20] ;  /* 0x00002012ec0b7981 */ /* 0x000164000c1e1920 */
.L_x_76:
[----:B------:R-:W-:Y:S05]  /*a3b0*/  BSYNC B1 ;  /* 0x0000000000017941 */ /* 0x000fea0003800000 */
.L_x_75:
[----:B------:R-:W2:Y:S01]  /*a3c0*/  LDL.LU R21, [R1+0x98] ;  /* 0x0000980001157983 */ /* 0x000ea20000300800 */
[----:B-----5:R-:W-:Y:S01]  /*a3d0*/  FMUL R20, R11, UR22 ;  /* 0x000000160b147c20 */ /* 0x020fe20008400000 */
[----:B------:R-:W-:Y:S01]  /*a3e0*/  UIMAD.WIDE.U32 UR14, UR26, 0x7, UR14 ;  /* 0x000000071a0e78a5 */ /* 0x000fe2000f8e000e */
[----:B------:R-:W-:Y:S01]  /*a3f0*/  ISETP.GT.AND P5, PT, R0, 0x49, P1 ;  /* 0x000000490000780c */ /* 0x000fe20000fa4270 */
[----:B------:R-:W-:Y:S02]  /*a400*/  BSSY B1, `(.L_x_77) ;  /* 0x0000011000017945 */ /* 0x000fe40003800000 */
[----:B------:R-:W-:-:S04]  /*a410*/  UIADD3 UR14, UP0, UR14, UR26, URZ ;  /* 0x0000001a0e0e7290 */ /* 0x000fc8000ff1e03f */
[----:B------:R-:W-:Y:S01]  /*a420*/  UIADD3.X UR15, UR27, UR8, UR15, UP0, !UPT ;  /* 0x000000081b0f7290 */ /* 0x000fe200087fe40f */
[----:B--2---:R-:W-:-:S05]  /*a430*/  FFMA R20, R21, UR23, R20 ;  /* 0x0000001715147c23 */ /* 0x004fca0008000014 */
[----:B------:R2:W-:Y:S02]  /*a440*/  @P2 STG.E desc[UR18][R16.64+0x20], R20 ;  /* 0x0000201410002986 */ /* 0x0005e4000c101912 */
[----:B--2---:R-:W-:-:S04]  /*a450*/  IMAD.U32 R16, RZ, RZ, UR26 ;  /* 0x0000001aff107e24 */ /* 0x004fc8000f8e00ff */
[----:B------:R-:W-:-:S03]  /*a460*/  IMAD.WIDE.U32 R16, R8, R16, UR14 ;  /* 0x0000000e08107e25 */ /* 0x000fc6000f8e0010 */
[----:B------:R-:W-:-:S04]  /*a470*/  IADD3 R16, P2, R2, R16, RZ ;  /* 0x0000001002107210 */ /* 0x000fc80007f5e0ff */
[----:B------:R-:W-:-:S03]  /*a480*/  IADD3.X R17, R3, R9, R17, P2, !PT ;  /* 0x0000000903117210 */ /* 0x000fc600017fe411 */
[----:B------:R-:W-:-:S05]  /*a490*/  IMAD.WIDE.U32 R16, R10, UR12, R16 ;  /* 0x0000000c0a107c25 */ /* 0x000fca000f8e0010 */
[----:B------:R-:W-:Y:S02]  /*a4a0*/  IADD3 R17, R17, UR9, RZ ;  /* 0x0000000911117c10 */ /* 0x000fe4000fffe0ff */
[----:B------:R-:W-:-:S04]  /*a4b0*/  LEA R234, P2, R16, UR24, 0x2 ;  /* 0x0000001810ea7c11 */ /* 0x000fc8000f8410ff */
[----:B------:R-:W-:Y:S01]  /*a4c0*/  LEA.HI.X R235, R16, UR25, R17, 0x2, P2 ;  /* 0x0000001910eb7c11 */ /* 0x000fe200090f1411 */
[----:B------:R-:W-:-:S04]  /*a4d0*/  IMAD.U32 R16, RZ, RZ, UR26 ;  /* 0x0000001aff107e24 */ /* 0x000fc8000f8e00ff */
[----:B------:R-:W-:Y:S01]  /*a4e0*/  IMAD.WIDE.U32 R18, R16, 0x7, R18 ;  /* 0x0000000710127825 */ /* 0x000fe200078e0012 */
[----:B------:R-:W-:Y:S06]  /*a4f0*/  @!P5 BRA `(.L_x_78) ;  /* 0x000000000004d947 */ /* 0x000fec0003800000 */
[----:B------:R2:W5:Y:S02]  /*a500*/  LDG.E.LTC128B R11, desc[UR18][R234.64+0x20] ;  /* 0x00002012ea0b7981 */ /* 0x000564000c1e1920 */
.L_x_78:
[----:B------:R-:W-:Y:S05]  /*a510*/  BSYNC B1 ;  /* 0x0000000000017941 */ /* 0x000fea0003800000 */
.L_x_77:
[----:B------:R-:W3:Y:S01]  /*a520*/  LDL.LU R16, [R1+0x9c] ;  /* 0x00009c0001107983 */ /* 0x000ee20000300800 */
[----:B------:R-:W-:Y:S02]  /*a530*/  VIADD R19, R19, UR8 ;  /* 0x0000000813137c36 */ /* 0x000fe40008000000 */
[----:B-----5:R-:W-:Y:S01]  /*a540*/  FMUL R21, R11, UR22 ;  /* 0x000000160b157c20 */ /* 0x020fe20008400000 */
[----:B------:R-:W-:Y:S01]  /*a550*/  IADD3 R17, P3, R6, R18, RZ ;  /* 0x0000001206117210 */ /* 0x000fe20007f7e0ff */
[----:B------:R-:W4:Y:S01]  /*a560*/  LDL.LU R22, [R1+0xa0] ;  /* 0x0000a00001167983 */ /* 0x000f220000300800 */
[----:B------:R-:W-:Y:S02]  /*a570*/  ISETP.GT.AND P2, PT, R0, 0x50, P0 ;  /* 0x000000500000780c */ /* 0x000fe40000744270 */
[----:B------:R-:W-:Y:S01]  /*a580*/  IADD3.X R20, R19, R5, RZ, P3, !PT ;  /* 0x0000000513147210 */ /* 0x000fe20001ffe4ff */
[----:B---3--:R-:W-:Y:S01]  /*a590*/  FFMA R21, R16, UR23, R21 ;  /* 0x0000001710157c23 */ /* 0x008fe20008000015 */
[----:B------:R-:W-:-:S04]  /*a5a0*/  LEA R16, P3, R17, UR24, 0x2 ;  /* 0x0000001811107c11 */ /* 0x000fc8000f8610ff */
[----:B------:R-:W-:Y:S01]  /*a5b0*/  LEA.HI.X R17, R17, UR25, R20, 0x2, P3 ;  /* 0x0000001911117c11 */ /* 0x000fe200098f1414 */
[----:B------:R3:W-:Y:S04]  /*a5c0*/  @P5 STG.E desc[UR18][R14.64+0x20], R21 ;  /* 0x000020150e005986 */ /* 0x0007e8000c101912 */
[----:B------:R0:W2:Y:S01]  /*a5d0*/  @P2 LDG.E.LTC128B R11, desc[UR18][R16.64] ;  /* 0x00000012100b2981 */ /* 0x0000a2000c1e1920 */
[----:B------:R-:W-:Y:S01]  /*a5e0*/  IADD3 R18, P3, R18, UR26, RZ ;  /* 0x0000001a12127c10 */ /* 0x000fe2000ff7e0ff */
[----:B------:R-:W-:Y:S03]  /*a5f0*/  BSSY B1, `(.L_x_79) ;  /* 0x000000f000017945 */ /* 0x000fe60003800000 */
[----:B------:R-:W-:-:S02]  /*a600*/  IADD3.X R19, R19, UR27, RZ, P3, !PT ;  /* 0x0000001b13137c10 */ /* 0x000fc40009ffe4ff */
[----:B---3--:R-:W-:Y:S01]  /*a610*/  IADD3 R21, P3, R18, R6, RZ ;  /* 0x0000000612157210 */ /* 0x008fe20007f7e0ff */
[----:B0-----:R-:W-:-:S04]  /*a620*/  IMAD.U32 R16, RZ, RZ, UR28 ;  /* 0x0000001cff107e24 */ /* 0x001fc8000f8e00ff */
[----:B------:R-:W-:-:S04]  /*a630*/  IMAD.WIDE.U32 R16, R16, 0x1c, R14 ;  /* 0x0000001c10107825 */ /* 0x000fc800078e000e */
[----:B------:R-:W-:Y:S02]  /*a640*/  VIADD R17, R17, UR13 ;  /* 0x0000000d11117c36 */ /* 0x000fe40008000000 */
[----:B--2---:R-:W-:-:S04]  /*a650*/  FMUL R20, R11, UR22 ;  /* 0x000000160b147c20 */ /* 0x004fc80008400000 */
[----:B----4-:R-:W-:Y:S01]  /*a660*/  FFMA R20, R22, UR23, R20 ;  /* 0x0000001716147c23 */ /* 0x010fe20008000014 */
[----:B------:R-:W-:-:S04]  /*a670*/  IADD3.X R22, R19, R5, RZ, P3, !PT ;  /* 0x0000000513167210 */ /* 0x000fc80001ffe4ff */
[----:B------:R0:W-:Y:S01]  /*a680*/  @P2 STG.E desc[UR18][R16.64], R20 ;  /* 0x0000001410002986 */ /* 0x0001e2000c101912 */
[----:B------:R-:W-:Y:S02]  /*a690*/  ISETP.GT.AND P2, PT, R0, 0x51, P0 ;  /* 0x000000510000780c */ /* 0x000fe40000744270 */
[----:B0-----:R-:W-:-:S04]  /*a6a0*/  LEA R20, P3, R21, UR24, 0x2 ;  /* 0x0000001815147c11 */ /* 0x001fc8000f8610ff */
[----:B------:R-:W-:-:S07]  /*a6b0*/  LEA.HI.X R21, R21, UR25, R22, 0x2, P3 ;  /* 0x0000001915157c11 */ /* 0x000fce00098f1416 */
[----:B------:R-:W-:Y:S05]  /*a6c0*/  @!P2 BRA `(.L_x_80) ;  /* 0x000000000004a947 */ /* 0x000fea0003800000 */
[----:B------:R0:W5:Y:S02]  /*a6d0*/  LDG.E.LTC128B R11, desc[UR18][R20.64] ;  /* 0x00000012140b7981 */ /* 0x000164000c1e1920 */
.L_x_80:
[----:B------:R-:W-:Y:S05]  /*a6e0*/  BSYNC B1 ;  /* 0x0000000000017941 */ /* 0x000fea0003800000 */
.L_x_79:
        /* <DEDUP_REMOVED lines=21> */
.L_x_82:
[----:B------:R-:W-:Y:S05]  /*a840*/  BSYNC B1 ;  /* 0x0000000000017941 */ /* 0x000fea0003800000 */
.L_x_81:
        /* <DEDUP_REMOVED lines=9> */
[----:B--2---:R-:W-:-:S05]  /*a8e0*/  MOV R16, UR26 ;  /* 0x0000001a00107c02 */ /* 0x004fca0008000f00 */
[----:B------:R-:W-:-:S03]  /*a8f0*/  IMAD.WIDE.U32 R16, R8, R16, UR14 ;  /* 0x0000000e08107e25 */ /* 0x000fc6000f8e0010 */
[----:B------:R-:W-:-:S04]  /*a900*/  IADD3 R16, P2, R2, R16, RZ ;  /* 0x0000001002107210 */ /* 0x000fc80007f5e0ff */
[----:B------:R-:W-:-:S03]  /*a910*/  IADD3.X R17, R3, R9, R17, P2, !PT ;  /* 0x0000000903117210 */ /* 0x000fc600017fe411 */
[----:B------:R-:W-:-:S04]  /*a920*/  IMAD.WIDE.U32 R16, R10, UR12, R16 ;  /* 0x0000000c0a107c25 */ /* 0x000fc8000f8e0010 */
[----:B------:R-:W-:Y:S01]  /*a930*/  VIADD R17, R17, UR9 ;  /* 0x0000000911117c36 */ /* 0x000fe20008000000 */
[----:B------:R-:W-:-:S04]  /*a940*/  LEA R230, P2, R16, UR24, 0x2 ;  /* 0x0000001810e67c11 */ /* 0x000fc8000f8410ff */
[----:B------:R-:W-:Y:S01]  /*a950*/  LEA.HI.X R231, R16, UR25, R17, 0x2, P2 ;  /* 0x0000001910e77c11 */ /* 0x000fe200090f1411 */
[----:B------:R-:W-:-:S04]  /*a960*/  IMAD.U32 R16, RZ, RZ, UR26 ;  /* 0x0000001aff107e24 */ /* 0x000fc8000f8e00ff */
[----:B------:R-:W-:Y:S01]  /*a970*/  IMAD.WIDE.U32 R16, R16, 0x7, R18 ;  /* 0x0000000710107825 */ /* 0x000fe200078e0012 */
[----:B------:R-:W-:Y:S06]  /*a980*/  @!P5 BRA `(.L_x_84) ;  /* 0x000000000004d947 */ /* 0x000fec0003800000 */
[----:B------:R2:W5:Y:S02]  /*a990*/  LDG.E.LTC128B R11, desc[UR18][R230.64+0x20] ;  /* 0x00002012e60b7981 */ /* 0x000564000c1e1920 */
.L_x_84:
[----:B------:R-:W-:Y:S05]  /*a9a0*/  BSYNC B1 ;  /* 0x0000000000017941 */ /* 0x000fea0003800000 */
.L_x_83:
[----:B------:R-:W3:Y:S01]  /*a9b0*/  LDL.LU R18, [R1+0xac] ;  /* 0x0000ac0001127983 */ /* 0x000ee20000300800 */
[----:B------:R-:W-:Y:S01]  /*a9c0*/  IADD3 R17, R17, UR8, RZ ;  /* 0x0000000811117c10 */ /* 0x000fe2000fffe0ff */
[----:B-----5:R-:W-:Y:S01]  /*a9d0*/  FMUL R20, R11, UR22 ;  /* 0x000000160b147c20 */ /* 0x020fe20008400000 */
[----:B------:R-:W-:Y:S01]  /*a9e0*/  IADD3 R19, P3, R6, R16, RZ ;  /* 0x0000001006137210 */ /* 0x000fe20007f7e0ff */
[----:B------:R-:W4:Y:S01]  /*a9f0*/  LDL.LU R22, [R1+0xb0] ;  /* 0x0000b00001167983 */ /* 0x000f220000300800 */
[----:B------:R-:W-:-:S03]  /*aa00*/  ISETP.GT.AND P2, PT, R0, 0x58, P0 ;  /* 0x000000580000780c */ /* 0x000fc60000744270 */
[----:B------:R-:W-:Y:S02]  /*aa10*/  IMAD.X R21, R17, 0x1, R5, P3 ;  /* 0x0000000111157824 */ /* 0x000fe400018e0605 */
[----:B---3--:R-:W-:Y:S01]  /*aa20*/  FFMA R20, R18, UR23, R20 ;  /* 0x0000001712147c23 */ /* 0x008fe20008000014 */
[----:B------:R-:W-:-:S04]  /*aa30*/  LEA R18, P3, R19, UR24, 0x2 ;  /* 0x0000001813127c11 */ /* 0x000fc8000f8610ff */
[----:B------:R-:W-:Y:S01]  /*aa40*/  LEA.HI.X R19, R19, UR25, R21, 0x2, P3 ;  /* 0x0000001913137c11 */ /* 0x000fe200098f1415 */
[----:B------:R3:W-:Y:S04]  /*aa50*/  @P5 STG.E desc[UR18][R14.64+0x20], R20 ;  /* 0x000020140e005986 */ /* 0x0007e8000c101912 */
[----:B------:R0:W3:Y:S01]  /*aa60*/  @P2 LDG.E.LTC128B R11, desc[UR18][R18.64] ;  /* 0x00000012120b2981 */ /* 0x0000e2000c1e1920 */
[----:B------:R-:W-:Y:S01]  /*aa70*/  IADD3 R16, P3, R16, UR26, RZ ;  /* 0x0000001a10107c10 */ /* 0x000fe2000ff7e0ff */
[----:B------:R-:W-:Y:S03]  /*aa80*/  BSSY B1, `(.L_x_85) ;  /* 0x000000f000017945 */ /* 0x000fe60003800000 */
[----:B------:R-:W-:-:S02]  /*aa90*/  IADD3.X R17, R17, UR27, RZ, P3, !PT ;  /* 0x0000001b11117c10 */ /* 0x000fc40009ffe4ff */
[----:B------:R-:W-:Y:S01]  /*aaa0*/  IADD3 R21, P3, R16, R6, RZ ;  /* 0x0000000610157210 */ /* 0x000fe20007f7e0ff */
[----:B0-----:R-:W-:-:S04]  /*aab0*/  IMAD.U32 R18, RZ, RZ, UR28 ;  /* 0x0000001cff127e24 */ /* 0x001fc8000f8e00ff */
[----:B------:R-:W-:-:S05]  /*aac0*/  IMAD.WIDE.U32 R18, R18, 0x1c, R14 ;  /* 0x0000001c12127825 */ /* 0x000fca00078e000e */
[----:B------:R-:W-:Y:S01]  /*aad0*/  IADD3 R19, R19, UR13, RZ ;  /* 0x0000000d13137c10 */ /* 0x000fe2000fffe0ff */
[----:B---3--:R-:W-:-:S04]  /*aae0*/  FMUL R20, R11, UR22 ;  /* 0x000000160b147c20 */ /* 0x008fc80008400000 */
[----:B----4-:R-:W-:Y:S01]  /*aaf0*/  FFMA R20, R22, UR23, R20 ;  /* 0x0000001716147c23 */ /* 0x010fe20008000014 */
[----:B------:R-:W-:-:S04]  /*ab00*/  IMAD.X R22, R17, 0x1, R5, P3 ;  /* 0x0000000111167824 */ /* 0x000fc800018e0605 */
[----:B------:R0:W-:Y:S01]  /*ab10*/  @P2 STG.E desc[UR18][R18.64], R20 ;  /* 0x0000001412002986 */ /* 0x0001e2000c101912 */
[----:B------:R-:W-:Y:S02]  /*ab20*/  ISETP.GT.AND P2, PT, R0, 0x59, P0 ;  /* 0x000000590000780c */ /* 0x000fe40000744270 */
[----:B0-----:R-:W-:-:S04]  /*ab30*/  LEA R20, P3, R21, UR24, 0x2 ;  /* 0x0000001815147c11 */ /* 0x001fc8000f8610ff */
[----:B------:R-:W-:-:S07]  /*ab40*/  LEA.HI.X R21, R21, UR25, R22, 0x2, P3 ;  /* 0x0000001915157c11 */ /* 0x000fce00098f1416 */
[----:B------:R-:W-:Y:S05]  /*ab50*/  @!P2 BRA `(.L_x_86) ;  /* 0x000000000004a947 */ /* 0x000fea0003800000 */
[----:B------:R0:W5:Y:S02]  /*ab60*/  LDG.E.LTC128B R11, desc[UR18][R20.64] ;  /* 0x00000012140b7981 */ /* 0x000164000c1e1920 */
.L_x_86:
[----:B------:R-:W-:Y:S05]  /*ab70*/  BSYNC B1 ;  /* 0x0000000000017941 */ /* 0x000fea0003800000 */
.L_x_85:
[----:B0-----:R-:W3:Y:S01]  /*ab80*/  LDL.LU R21, [R1+0xb4] ;  /* 0x0000b40001157983 */ /* 0x001ee20000300800 */
[----:B------:R-:W-:Y:S01]  /*ab90*/  IADD3 R14, P3, R14, UR11, RZ ;  /* 0x0000000b0e0e7c10 */ /* 0x000fe2000ff7e0ff */
[----:B-----5:R-:W-:Y:S01]  /*aba0*/  FMUL R20, R11, UR22 ;  /* 0x000000160b147c20 */ /* 0x020fe20008400000 */
[----:B------:R-:W-:Y:S01]  /*abb0*/  UIMAD.WIDE.U32 UR16, UR26, 0x7, UR16 ;  /* 0x000000071a1078a5 */ /* 0x000fe2000f8e0010 */
[----:B------:R-:W-:Y:S01]  /*abc0*/  BSSY B1, `(.L_x_87) ;  /* 0x0000011000017945 */ /* 0x000fe20003800000 */
[----:B------:R-:W-:Y:S02]  /*abd0*/  IADD3.X R15, R15, UR10, RZ, P3, !PT ;  /* 0x0000000a0f0f7c10 */ /* 0x000fe40009ffe4ff */
[----:B------:R-:W-:-:S04]  /*abe0*/  UIADD3 UR16, UP0, UR16, UR26, URZ ;  /* 0x0000001a10107290 */ /* 0x000fc8000ff1e03f */
[----:B------:R-:W-:Y:S01]  /*abf0*/  UIADD3.X UR17, UR27, UR8, UR17, UP0, !UPT ;  /* 0x000000081b117290 */ /* 0x000fe200087fe411 */
[----:B---3--:R-:W-:-:S05]  /*ac00*/  FFMA R20, R21, UR23, R20 ;  /* 0x0000001715147c23 */ /* 0x008fca0008000014 */
        /* <DEDUP_REMOVED lines=9> */
[----:B------:R-:W-:-:S13]  /*aca0*/  ISETP.GT.AND P2, PT, R0, 0x58, P1 ;  /* 0x000000580000780c */ /* 0x000fda0000f44270 */
[----:B------:R-:W-:Y:S05]  /*acb0*/  @!P2 BRA `(.L_x_88) ;  /* 0x000000000004a947 */ /* 0x000fea0003800000 */
[----:B------:R0:W5:Y:S02]  /*acc0*/  LDG.E.LTC128B R11, desc[UR18][R228.64+0x20] ;  /* 0x00002012e40b7981 */ /* 0x000164000c1e1920 */
.L_x_88:
[----:B------:R-:W-:Y:S05]  /*acd0*/  BSYNC B1 ;  /* 0x0000000000017941 */ /* 0x000fea0003800000 */
.L_x_87:
        /* <DEDUP_REMOVED lines=15> */
[----:B------:R-:W-:-:S04]  /*add0*/  LEA R18, P2, R20, UR24, 0x2 ;  /* 0x0000001814127c11 */ /* 0x000fc8000f8410ff */
[----:B------:R-:W-:Y:S02]  /*ade0*/  LEA.HI.X R19, R20, UR25, R19, 0x2, P2 ;  /* 0x0000001914137c11 */ /* 0x000fe400090f1413 */
[----:B------:R-:W-:-:S05]  /*adf0*/  MOV R20, UR26 ;  /* 0x0000001a00147c02 */ /* 0x000fca0008000f00 */
[----:B------:R-:W-:Y:S01]  /*ae00*/  IMAD.WIDE.U32 R16, R20, 0x7, R16 ;  /* 0x0000000714107825 */ /* 0x000fe200078e0010 */
[----:B------:R-:W-:Y:S06]  /*ae10*/  @!P5 BRA `(.L_x_90) ;  /* 0x000000000004d947 */ /* 0x000fec0003800000 */
[----:B------:R3:W5:Y:S02]  /*ae20*/  LDG.E.LTC128B R11, desc[UR18][R18.64+0x20] ;  /* 0x00002012120b7981 */ /* 0x000764000c1e1920 */
.L_x_90:
[----:B------:R-:W-:Y:S05]  /*ae30*/  BSYNC B1 ;  /* 0x0000000000017941 */ /* 0x000fea0003800000 */
.L_x_89:
[----:B------:R-:W4:Y:S01]  /*ae40*/  LDL.LU R20, [R1+0xbc] ;  /* 0x0000bc0001147983 */ /* 0x000f220000300800 */
[----:B------:R-:W-:Y:S01]  /*ae50*/  VIADD R22, R17, UR8 ;  /* 0x0000000811167c36 */ /* 0x000fe20008000000 */
[----:B------:R-:W-:Y:S01]  /*ae60*/  IADD3 R17, P3, R6, R16, RZ ;  /* 0x0000001006117210 */ /* 0x000fe20007f7e0ff */
[----:B-----5:R-:W-:Y:S01]  /*ae70*/  FMUL R23, R11, UR22 ;  /* 0x000000160b177c20 */ /* 0x020fe20008400000 */
[----:B------:R-:W-:Y:S01]  /*ae80*/  ISETP.GT.AND P2, PT, R0, 0x60, P0 ;  /* 0x000000600000780c */ /* 0x000fe20000744270 */
[----:B------:R-:W2:Y:S02]  /*ae90*/  LDL.LU R152, [R1+0xc0] ;  /* 0x0000c00001987983 */ /* 0x000ea40000300800 */
[----:B------:R-:W-:Y:S02]  /*aea0*/  IMAD.X R21, R22, 0x1, R5, P3 ;  /* 0x0000000116157824 */ /* 0x000fe400018e0605 */
[----:B----4-:R-:W-:Y:S01]  /*aeb0*/  FFMA R23, R20, UR23, R23 ;  /* 0x0000001714177c23 */ /* 0x010fe20008000017 */
[----:B------:R-:W-:-:S04]  /*aec0*/  LEA R20, P3, R17, UR24, 0x2 ;  /* 0x0000001811147c11 */ /* 0x000fc8000f8610ff */
[----:B------:R-:W-:Y:S01]  /*aed0*/  LEA.HI.X R21, R17, UR25, R21, 0x2, P3 ;  /* 0x0000001911157c11 */ /* 0x000fe200098f1415 */
[----:B------:R-:W-:Y:S04]  /*aee0*/  @P5 STG.E desc[UR18][R14.64+0x20], R23 ;  /* 0x000020170e005986 */ /* 0x000fe8000c101912 */
[----:B------:R4:W3:Y:S01]  /*aef0*/  @P2 LDG.E.LTC128B R11, desc[UR18][R20.64] ;  /* 0x00000012140b2981 */ /* 0x0008e2000c1e1920 */
[----:B------:R-:W-:Y:S01]  /*af00*/  BSSY B1, `(.L_x_91) ;  /* 0x0000010000017945 */ /* 0x000fe20003800000 */
[----:B----4-:R-:W-:Y:S02]  /*af10*/  IADD3 R20, P3, R16, UR26, RZ ;  /* 0x0000001a10147c10 */ /* 0x010fe4000ff7e0ff */
[----:B------:R-:W-:-:S05]  /*af20*/  MOV R16, UR28 ;  /* 0x0000001c00107c02 */ /* 0x000fca0008000f00 */
[----:B------:R-:W-:-:S04]  /*af30*/  IMAD.WIDE.U32 R16, R16, 0x1c, R14 ;  /* 0x0000001c10107825 */ /* 0x000fc800078e000e */
[----:B------:R-:W-:Y:S02]  /*af40*/  VIADD R17, R17, UR13 ;  /* 0x0000000d11117c36 */ /* 0x000fe40008000000 */
[----:B---3--:R-:W-:-:S04]  /*af50*/  FMUL R21, R11, UR22 ;  /* 0x000000160b157c20 */ /* 0x008fc80008400000 */
[----:B--2---:R-:W-:-:S05]  /*af60*/  FFMA R21, R152, UR23, R21 ;  /* 0x0000001798157c23 */ /* 0x004fca0008000015 */
[----:B------:R2:W-:Y:S01]  /*af70*/  @P2 STG.E desc[UR18][R16.64], R21 ;  /* 0x0000001510002986 */ /* 0x0005e2000c101912 */
[----:B------:R-:W-:Y:S02]  /*af80*/  ISETP.GT.AND P2, PT, R0, 0x61, P0 ;  /* 0x000000610000780c */ /* 0x000fe40000744270 */
[----:B--2---:R-:W-:Y:S02]  /*af90*/  IADD3.X R21, R22, UR27, RZ, P3, !PT ;  /* 0x0000001b16157c10 */ /* 0x004fe40009ffe4ff */
[----:B------:R-:W-:-:S05]  /*afa0*/  IADD3 R23, P3, R20, R6, RZ ;  /* 0x0000000614177210 */ /* 0x000fca0007f7e0ff */
[----:B------:R-:W-:Y:S01]  /*afb0*/  IMAD.X R152, R21, 0x1, R5, P3 ;  /* 0x0000000115987824 */ /* 0x000fe200018e0605 */
[----:B------:R-:W-:-:S04]  /*afc0*/  LEA R22, P3, R23, UR24, 0x2 ;  /* 0x0000001817167c11 */ /* 0x000fc8000f8610ff */
[----:B------:R-:W-:Y:S01]  /*afd0*/  LEA.HI.X R23, R23, UR25, R152, 0x2, P3 ;  /* 0x0000001917177c11 */ /* 0x000fe200098f1498 */
[----:B------:R-:W-:Y:S08]  /*afe0*/  @!P2 BRA `(.L_x_92) ;  /* 0x000000000004a947 */ /* 0x000ff00003800000 */
[----:B------:R2:W5:Y:S02]  /*aff0*/  LDG.E.LTC128B R11, desc[UR18][R22.64] ;  /* 0x00000012160b7981 */ /* 0x000564000c1e1920 */
.L_x_92:
[----:B------:R-:W-:Y:S05]  /*b000*/  BSYNC B1 ;  /* 0x0000000000017941 */ /* 0x000fea0003800000 */
.L_x_91:
[----:B--2---:R-:W2:Y:S01]  /*b010*/  LDL.LU R23, [R1+0xc4] ;  /* 0x0000c40001177983 */ /* 0x004ea20000300800 */
        /* <DEDUP_REMOVED lines=20> */
.L_x_94:
[----:B------:R-:W-:Y:S05]  /*b160*/  BSYNC B1 ;  /* 0x0000000000017941 */ /* 0x000fea0003800000 */
.L_x_93:
        /* <DEDUP_REMOVED lines=21> */
.L_x_96:
[----:B------:R-:W-:Y:S05]  /*b2c0*/  BSYNC B1 ;  /* 0x0000000000017941 */ /* 0x000fea0003800000 */
.L_x_95:
[----:B------:R-:W4:Y:S01]  /*b2d0*/  LDL.LU R152, [R1+0xcc] ;  /* 0x0000cc0001987983 */ /* 0x000f220000300800 */
[----:B------:R-:W-:Y:S02]  /*b2e0*/  VIADD R154, R21, UR8 ;  /* 0x00000008159a7c36 */ /* 0x000fe40008000000 */
[----:B-----5:R-:W-:Y:S01]  /*b2f0*/  FMUL R155, R11, UR22 ;  /* 0x000000160b9b7c20 */ /* 0x020fe20008400000 */
[----:B------:R-:W-:Y:S01]  /*b300*/  IADD3 R21, P3, R6, R20, RZ ;  /* 0x0000001406157210 */ /* 0x000fe20007f7e0ff */
[----:B------:R-:W2:Y:S01]  /*b310*/  LDL.LU R156, [R1+0xd0] ;  /* 0x0000d000019c7983 */ /* 0x000ea20000300800 */
[----:B------:R-:W-:Y:S02]  /*b320*/  ISETP.GT.AND P2, PT, R0, 0x68, P0 ;  /* 0x000000680000780c */ /* 0x000fe40000744270 */
[----:B------:R-:W-:Y:S01]  /*b330*/  IADD3.X R153, R154, R5, RZ, P3, !PT ;  /* 0x000000059a997210 */ /* 0x000fe20001ffe4ff */
[----:B----4-:R-:W-:Y:S01]  /*b340*/  FFMA R155, R152, UR23, R155 ;  /* 0x00000017989b7c23 */ /* 0x010fe2000800009b */
[----:B------:R-:W-:-:S04]  /*b350*/  LEA R152, P3, R21, UR24, 0x2 ;  /* 0x0000001815987c11 */ /* 0x000fc8000f8610ff */
[----:B------:R-:W-:Y:S01]  /*b360*/  LEA.HI.X R153, R21, UR25, R153, 0x2, P3 ;  /* 0x0000001915997c11 */ /* 0x000fe200098f1499 */
[----:B------:R-:W-:Y:S04]  /*b370*/  @P5 STG.E desc[UR18][R14.64+0x20], R155 ;  /* 0x0000209b0e005986 */ /* 0x000fe8000c101912 */
[----:B------:R4:W3:Y:S01]  /*b380*/  @P2 LDG.E.LTC128B R11, desc[UR18][R152.64] ;  /* 0x00000012980b2981 */ /* 0x0008e2000c1e1920 */
[----:B------:R-:W-:Y:S01]  /*b390*/  BSSY B1, `(.L_x_97) ;  /* 0x0000010000017945 */ /* 0x000fe20003800000 */
[----:B----4-:R-:W-:Y:S01]  /*b3a0*/  IADD3 R152, P3, R20, UR26, RZ ;  /* 0x0000001a14987c10 */ /* 0x010fe2000ff7e0ff */
[----:B------:R-:W-:-:S04]  /*b3b0*/  IMAD.U32 R20, RZ, RZ, UR28 ;  /* 0x0000001cff147e24 */ /* 0x000fc8000f8e00ff */
[----:B------:R-:W-:-:S04]  /*b3c0*/  IMAD.WIDE.U32 R20, R20, 0x1c, R14 ;  /* 0x0000001c14147825 */ /* 0x000fc800078e000e */
[----:B------:R-:W-:Y:S02]  /*b3d0*/  VIADD R21, R21, UR13 ;  /* 0x0000000d15157c36 */ /* 0x000fe40008000000 */
[----:B---3--:R-:W-:-:S04]  /*b3e0*/  FMUL R153, R11, UR22 ;  /* 0x000000160b997c20 */ /* 0x008fc80008400000 */
[----:B--2---:R-:W-:-:S05]  /*b3f0*/  FFMA R153, R156, UR23, R153 ;  /* 0x000000179c997c23 */ /* 0x004fca0008000099 */
[----:B------:R2:W-:Y:S01]  /*b400*/  @P2 STG.E desc[UR18][R20.64], R153 ;  /* 0x0000009914002986 */ /* 0x0005e2000c101912 */
[----:B------:R-:W-:Y:S02]  /*b410*/  ISETP.GT.AND P2, PT, R0, 0x69, P0 ;  /* 0x000000690000780c */ /* 0x000fe40000744270 */
[----:B--2---:R-:W-:Y:S02]  /*b420*/  IADD3.X R153, R154, UR27, RZ, P3, !PT ;  /* 0x0000001b9a997c10 */ /* 0x004fe40009ffe4ff */
[----:B------:R-:W-:-:S04]  /*b430*/  IADD3 R155, P3, R152, R6, RZ ;  /* 0x00000006989b7210 */ /* 0x000fc80007f7e0ff */
[----:B------:R-:W-:Y:S02]  /*b440*/  IADD3.X R156, R153, R5, RZ, P3, !PT ;  /* 0x00000005999c7210 */ /* 0x000fe40001ffe4ff */
[----:B------:R-:W-:-:S04]  /*b450*/  LEA R154, P3, R155, UR24, 0x2 ;  /* 0x000000189b9a7c11 */ /* 0x000fc8000f8610ff */
[----:B------:R-:W-:Y:S01]  /*b460*/  LEA.HI.X R155, R155, UR25, R156, 0x2, P3 ;  /* 0x000000199b9b7c11 */ /* 0x000fe200098f149c */
[----:B------:R-:W-:Y:S08]  /*b470*/  @!P2 BRA `(.L_x_98) ;  /* 0x000000000004a947 */ /* 0x000ff00003800000 */
[----:B------:R2:W5:Y:S02]  /*b480*/  LDG.E.LTC128B R11, desc[UR18][R154.64] ;  /* 0x000000129a0b7981 */ /* 0x000564000c1e1920 */
.L_x_98:
[----:B------:R-:W-:Y:S05]  /*b490*/  BSYNC B1 ;  /* 0x0000000000017941 */ /* 0x000fea0003800000 */
.L_x_97:
        /* <DEDUP_REMOVED lines=21> */
.L_x_100:
[----:B------:R-:W-:Y:S05]  /*b5f0*/  BSYNC B1 ;  /* 0x0000000000017941 */ /* 0x000fea0003800000 */
.L_x_99:
        /* <DEDUP_REMOVED lines=9> */
[----:B---3--:R-:W-:-:S05]  /*b690*/  MOV R20, UR26 ;  /* 0x0000001a00147c02 */ /* 0x008fca0008000f00 */
        /* <DEDUP_REMOVED lines=11> */
.L_x_102:
[----:B------:R-:W-:Y:S05]  /*b750*/  BSYNC B1 ;  /* 0x0000000000017941 */ /* 0x000fea0003800000 */
.L_x_101:
[----:B------:R-:W4:Y:S01]  /*b760*/  LDL.LU R156, [R1+0xdc] ;  /* 0x0000dc00019c7983 */ /* 0x000f220000300800 */
[----:B------:R-:W-:Y:S01]  /*b770*/  IADD3 R158, R153, UR8, RZ ;  /* 0x00000008999e7c10 */ /* 0x000fe2000fffe0ff */
[----:B-----5:R-:W-:Y:S01]  /*b780*/  FMUL R159, R11, UR22 ;  /* 0x000000160b9f7c20 */ /* 0x020fe20008400000 */
[----:B------:R-:W-:Y:S01]  /*b790*/  IADD3 R153, P3, R6, R152, RZ ;  /* 0x0000009806997210 */ /* 0x000fe20007f7e0ff */
[----:B------:R-:W2:Y:S01]  /*b7a0*/  LDL.LU R160, [R1+0xe0] ;  /* 0x0000e00001a07983 */ /* 0x000ea20000300800 */
[----:B------:R-:W-:-:S03]  /*b7b0*/  ISETP.GT.AND P2, PT, R0, 0x70, P0 ;  /* 0x000000700000780c */ /* 0x000fc60000744270 */
[----:B------:R-:W-:Y:S02]  /*b7c0*/  IMAD.X R157, R158, 0x1, R5, P3 ;  /* 0x000000019e9d7824 */ /* 0x000fe400018e0605 */
        /* <DEDUP_REMOVED lines=8> */
[----:B------:R-:W-:-:S05]  /*b850*/  IMAD.WIDE.U32 R152, R152, 0x1c, R14 ;  /* 0x0000001c98987825 */ /* 0x000fca00078e000e */
[----:B------:R-:W-:Y:S01]  /*b860*/  IADD3 R153, R153, UR13, RZ ;  /* 0x0000000d99997c10 */ /* 0x000fe2000fffe0ff */
        /* <DEDUP_REMOVED lines=11> */
.L_x_104:
[----:B------:R-:W-:Y:S05]  /*b920*/  BSYNC B1 ;  /* 0x0000000000017941 */ /* 0x000fea0003800000 */
.L_x_103:
        /* <DEDUP_REMOVED lines=21> */
.L_x_106:
[----:B------:R-:W-:Y:S05]  /*ba80*/  BSYNC B1 ;  /* 0x0000000000017941 */ /* 0x000fea0003800000 */
.L_x_105:
        /* <DEDUP_REMOVED lines=21> */
.L_x_108:
[----:B------:R-:W-:Y:S05]  /*bbe0*/  BSYNC B1 ;  /* 0x0000000000017941 */ /* 0x000fea0003800000 */
.L_x_107:
        /* <DEDUP_REMOVED lines=28> */
.L_x_110:
[----:B------:R-:W-:Y:S05]  /*bdb0*/  BSYNC B1 ;  /* 0x0000000000017941 */ /* 0x000fea0003800000 */
.L_x_109:
        /* <DEDUP_REMOVED lines=21> */
.L_x_112:
[----:B------:R-:W-:Y:S05]  /*bf10*/  BSYNC B1 ;  /* 0x0000000000017941 */ /* 0x000fea0003800000 */
.L_x_111:
        /* <DEDUP_REMOVED lines=21> */
.L_x_114:
[----:B------:R-:W-:Y:S05]  /*c070*/  BSYNC B1 ;  /* 0x0000000000017941 */ /* 0x000fea0003800000 */
.L_x_113:
        /* <DEDUP_REMOVED lines=28> */
.L_x_116:
[----:B------:R-:W-:Y:S05]  /*c240*/  BSYNC B1 ;  /* 0x0000000000017941 */ /* 0x000fea0003800000 */
.L_x_115:
        /* <DEDUP_REMOVED lines=21> */
.L_x_118:
[----:B------:R-:W-:Y:S05]  /*c3a0*/  BSYNC B1 ;  /* 0x0000000000017941 */ /* 0x000fea0003800000 */
.L_x_117:
        /* <DEDUP_REMOVED lines=21> */
.L_x_120:
[----:B------:R-:W-:Y:S05]  /*c500*/  BSYNC B1 ;  /* 0x0000000000017941 */ /* 0x000fea0003800000 */
.L_x_119:
        /* <DEDUP_REMOVED lines=28> */
.L_x_122:
[----:B------:R-:W-:Y:S05]  /*c6d0*/  BSYNC B1 ;  /* 0x0000000000017941 */ /* 0x000fea0003800000 */
.L_x_121:
        /* <DEDUP_REMOVED lines=21> */
.L_x_124:
[----:B------:R-:W-:Y:S05]  /*c830*/  BSYNC B1 ;  /* 0x0000000000017941 */ /* 0x000fea0003800000 */
.L_x_123:
        /* <DEDUP_REMOVED lines=21> */
.L_x_126:
[----:B------:R-:W-:Y:S05]  /*c990*/  BSYNC B1 ;  /* 0x0000000000017941 */ /* 0x000fea0003800000 */
.L_x_125:
        /* <DEDUP_REMOVED lines=28> */
.L_x_128:
[----:B------:R-:W-:Y:S05]  /*cb60*/  BSYNC B1 ;  /* 0x0000000000017941 */ /* 0x000fea0003800000 */
.L_x_127:
        /* <DEDUP_REMOVED lines=21> */
.L_x_130:
[----:B------:R-:W-:Y:S05]  /*ccc0*/  BSYNC B1 ;  /* 0x0000000000017941 */ /* 0x000fea0003800000 */
.L_x_129:
        /* <DEDUP_REMOVED lines=21> */
.L_x_132:
[----:B------:R-:W-:Y:S05]  /*ce20*/  BSYNC B1 ;  /* 0x0000000000017941 */ /* 0x000fea0003800000 */
.L_x_131:
        /* <DEDUP_REMOVED lines=28> */
.L_x_134:
[----:B------:R-:W-:Y:S05]  /*cff0*/  BSYNC B1 ;  /* 0x0000000000017941 */ /* 0x000fea0003800000 */
.L_x_133:
        /* <DEDUP_REMOVED lines=21> */
.L_x_136:
[----:B------:R-:W-:Y:S05]  /*d150*/  BSYNC B1 ;  /* 0x0000000000017941 */ /* 0x000fea0003800000 */
.L_x_135:
        /* <DEDUP_REMOVED lines=21> */
.L_x_138:
[----:B------:R-:W-:Y:S05]  /*d2b0*/  BSYNC B1 ;  /* 0x0000000000017941 */ /* 0x000fea0003800000 */
.L_x_137:
        /* <DEDUP_REMOVED lines=28> */
.L_x_140:
[----:B------:R-:W-:Y:S05]  /*d480*/  BSYNC B1 ;  /* 0x0000000000017941 */ /* 0x000fea0003800000 */
.L_x_139:
        /* <DEDUP_REMOVED lines=21> */
.L_x_142:
[----:B------:R-:W-:Y:S05]  /*d5e0*/  BSYNC B1 ;  /* 0x0000000000017941 */ /* 0x000fea0003800000 */
.L_x_141:
        /* <DEDUP_REMOVED lines=21> */
.L_x_144:
[----:B------:R-:W-:Y:S05]  /*d740*/  BSYNC B1 ;  /* 0x0000000000017941 */ /* 0x000fea0003800000 */
.L_x_143:
        /* <DEDUP_REMOVED lines=28> */
.L_x_146:
[----:B------:R-:W-:Y:S05]  /*d910*/  BSYNC B1 ;  /* 0x0000000000017941 */ /* 0x000fea0003800000 */
.L_x_145:
        /* <DEDUP_REMOVED lines=21> */
.L_x_148:
[----:B------:R-:W-:Y:S05]  /*da70*/  BSYNC B1 ;  /* 0x0000000000017941 */ /* 0x000fea0003800000 */
.L_x_147:
        /* <DEDUP_REMOVED lines=21> */
.L_x_150:
[----:B------:R-:W-:Y:S05]  /*dbd0*/  BSYNC B1 ;  /* 0x0000000000017941 */ /* 0x000fea0003800000 */
.L_x_149:
        /* <DEDUP_REMOVED lines=28> */
.L_x_152:
[----:B------:R-:W-:Y:S05]  /*dda0*/  BSYNC B1 ;  /* 0x0000000000017941 */ /* 0x000fea0003800000 */
.L_x_151:
        /* <DEDUP_REMOVED lines=21> */
.L_x_154:
[----:B------:R-:W-:Y:S05]  /*df00*/  BSYNC B1 ;  /* 0x0000000000017941 */ /* 0x000fea0003800000 */
.L_x_153:
        /* <DEDUP_REMOVED lines=21> */
.L_x_156:
[----:B------:R-:W-:Y:S05]  /*e060*/  BSYNC B1 ;  /* 0x0000000000017941 */ /* 0x000fea0003800000 */
.L_x_155:
        /* <DEDUP_REMOVED lines=28> */
.L_x_158:
[----:B------:R-:W-:Y:S05]  /*e230*/  BSYNC B1 ;  /* 0x0000000000017941 */ /* 0x000fea0003800000 */
.L_x_157:
        /* <DEDUP_REMOVED lines=21> */
.L_x_160:
[----:B------:R-:W-:Y:S05]  /*e390*/  BSYNC B1 ;  /* 0x0000000000017941 */ /* 0x000fea0003800000 */
.L_x_159:
        /* <DEDUP_REMOVED lines=21> */
.L_x_162:
[----:B------:R-:W-:Y:S05]  /*e4f0*/  BSYNC B1 ;  /* 0x0000000000017941 */ /* 0x000fea0003800000 */
.L_x_161:
        /* <DEDUP_REMOVED lines=28> */
.L_x_164:
[----:B------:R-:W-:Y:S05]  /*e6c0*/  BSYNC B1 ;  /* 0x0000000000017941 */ /* 0x000fea0003800000 */
.L_x_163:
        /* <DEDUP_REMOVED lines=21> */
.L_x_166:
[----:B------:R-:W-:Y:S05]  /*e820*/  BSYNC B1 ;  /* 0x0000000000017941 */ /* 0x000fea0003800000 */
.L_x_165:
        /* <DEDUP_REMOVED lines=21> */
.L_x_168:
[----:B------:R-:W-:Y:S05]  /*e980*/  BSYNC B1 ;  /* 0x0000000000017941 */ /* 0x000fea0003800000 */
.L_x_167:
        /* <DEDUP_REMOVED lines=28> */
.L_x_170:
[----:B------:R-:W-:Y:S05]  /*eb50*/  BSYNC B1 ;  /* 0x0000000000017941 */ /* 0x000fea0003800000 */
.L_x_169:
        /* <DEDUP_REMOVED lines=21> */
.L_x_172:
[----:B------:R-:W-:Y:S05]  /*ecb0*/  BSYNC B1 ;  /* 0x0000000000017941 */ /* 0x000fea0003800000 */
.L_x_171:
        /* <DEDUP_REMOVED lines=21> */
.L_x_174:
[----:B------:R-:W-:Y:S05]  /*ee10*/  BSYNC B1 ;  /* 0x0000000000017941 */ /* 0x000fea0003800000 */
.L_x_173:
        /* <DEDUP_REMOVED lines=28> */
.L_x_176:
[----:B------:R-:W-:Y:S05]  /*efe0*/  BSYNC B1 ;  /* 0x0000000000017941 */ /* 0x000fea0003800000 */
.L_x_175:
        /* <DEDUP_REMOVED lines=21> */
.L_x_178:
[----:B------:R-:W-:Y:S05]  /*f140*/  BSYNC B1 ;  /* 0x0000000000017941 */ /* 0x000fea0003800000 */
.L_x_177:
        /* <DEDUP_REMOVED lines=21> */
.L_x_180:
[----:B------:R-:W-:Y:S05]  /*f2a0*/  BSYNC B1 ;  /* 0x0000000000017941 */ /* 0x000fea0003800000 */
.L_x_179:
        /* <DEDUP_REMOVED lines=28> */
.L_x_182:
[----:B------:R-:W-:Y:S05]  /*f470*/  BSYNC B1 ;  /* 0x0000000000017941 */ /* 0x000fea0003800000 */
.L_x_181:
        /* <DEDUP_REMOVED lines=21> */
.L_x_184:
[----:B------:R-:W-:Y:S05]  /*f5d0*/  BSYNC B1 ;  /* 0x0000000000017941 */ /* 0x000fea0003800000 */
.L_x_183:
        /* <DEDUP_REMOVED lines=21> */
.L_x_186:
[----:B------:R-:W-:Y:S05]  /*f730*/  BSYNC B1 ;  /* 0x0000000000017941 */ /* 0x000fea0003800000 */
.L_x_185:
        /* <DEDUP_REMOVED lines=28> */
.L_x_188:
[----:B------:R-:W-:Y:S05]  /*f900*/  BSYNC B1 ;  /* 0x0000000000017941 */ /* 0x000fea0003800000 */
.L_x_187:
        /* <DEDUP_REMOVED lines=21> */
.L_x_190:
[----:B------:R-:W-:Y:S05]  /*fa60*/  BSYNC B1 ;  /* 0x0000000000017941 */ /* 0x000fea0003800000 */
.L_x_189:
        /* <DEDUP_REMOVED lines=21> */
.L_x_192:
[----:B------:R-:W-:Y:S05]  /*fbc0*/  BSYNC B1 ;  /* 0x0000000000017941 */ /* 0x000fea0003800000 */
.L_x_191:
        /* <DEDUP_REMOVED lines=28> */
.L_x_194:
[----:B------:R-:W-:Y:S05]  /*fd90*/  BSYNC B1 ;  /* 0x0000000000017941 */ /* 0x000fea0003800000 */
.L_x_193:
        /* <DEDUP_REMOVED lines=21> */
.L_x_196:
[----:B------:R-:W-:Y:S05]  /*fef0*/  BSYNC B1 ;  /* 0x0000000000017941 */ /* 0x000fea0003800000 */
.L_x_195:
        /* <DEDUP_REMOVED lines=21> */
.L_x_198:
[----:B------:R-:W-:Y:S05]  /*10050*/  BSYNC B1 ;  /* 0x0000000000017941 */ /* 0x000fea0003800000 */
.L_x_197:
[----:B------:R-:W4:Y:S01]  /*10060*/  LDL.LU R220, [R1+0x1dc] ;  /* 0x0001dc0001dc7983 */ /* 0x000f220000300800 */
[----:B------:R-:W-:Y:S01]  /*10070*/  IADD3 R221, P3, R6, R216, RZ ;  /* 0x000000d806dd7210 */ /* 0x000fe20007f7e0ff */
[----:B-----5:R-:W-:Y:S01]  /*10080*/  FMUL R222, R11, UR22 ;  /* 0x000000160bde7c20 */ /* 0x020fe20008400000 */
[----:B------:R-:W-:Y:S01]  /*10090*/  VIADD R217, R217, UR8 ;  /* 0x00000008d9d97c36 */ /* 0x000fe20008000000 */
[----:B------:R-:W-:Y:S01]  /*100a0*/  ISETP.GT.AND P2, PT, R0, 0xf0, P0 ;  /* 0x000000f00000780c */ /* 0x000fe20000744270 */
[----:B------:R-:W2:Y:S02]  /*100b0*/  LDL.LU R224, [R1+0x1e0] ;  /* 0x0001e00001e07983 */ /* 0x000ea40000300800 */
[----:B------:R-:W-:Y:S02]  /*100c0*/  IMAD.X R223, R217, 0x1, R5, P3 ;  /* 0x00000001d9df7824 */ /* 0x000fe400018e0605 */
[----:B----4-:R-:W-:Y:S01]  /*100d0*/  FFMA R222, R220, UR23, R222 ;  /* 0x00000017dcde7c23 */ /* 0x010fe200080000de */
[----:B------:R-:W-:-:S04]  /*100e0*/  LEA R220, P3, R221, UR24, 0x2 ;  /* 0x00000018dddc7c11 */ /* 0x000fc8000f8610ff */
[----:B------:R-:W-:Y:S01]  /*100f0*/  LEA.HI.X R221, R221, UR25, R223, 0x2, P3 ;  /* 0x00000019dddd7c11 */ /* 0x000fe200098f14df */
[----:B------:R4:W-:Y:S04]  /*10100*/  @P5 STG.E desc[UR18][R14.64+0x20], R222 ;  /* 0x000020de0e005986 */ /* 0x0009e8000c101912 */
[----:B------:R0:W4:Y:S01]  /*10110*/  @P2 LDG.E.LTC128B R11, desc[UR18][R220.64] ;  /* 0x00000012dc0b2981 */ /* 0x000122000c1e1920 */
[----:B------:R-:W-:Y:S01]  /*10120*/  IADD3 R216, P3, R216, UR26, RZ ;  /* 0x0000001ad8d87c10 */ /* 0x000fe2000ff7e0ff */
[----:B------:R-:W-:Y:S03]  /*10130*/  BSSY B1, `(.L_x_199) ;  /* 0x000000f000017945 */ /* 0x000fe60003800000 */
[----:B------:R-:W-:-:S02]  /*10140*/  IADD3.X R217, R217, UR27, RZ, P3, !PT ;  /* 0x0000001bd9d97c10 */ /* 0x000fc40009ffe4ff */
[----:B------:R-:W-:Y:S02]  /*10150*/  IADD3 R223, P3, R216, R6, RZ ;  /* 0x00000006d8df7210 */ /* 0x000fe40007f7e0ff */
[----:B0-----:R-:W-:-:S05]  /*10160*/  MOV R220, UR28 ;  /* 0x0000001c00dc7c02 */ /* 0x001fca0008000f00 */
        /* <DEDUP_REMOVED lines=11> */
.L_x_200:
[----:B------:R-:W-:Y:S05]  /*10220*/  BSYNC B1 ;  /* 0x0000000000017941 */ /* 0x000fea0003800000 */
.L_x_199:
        /* <DEDUP_REMOVED lines=21> */
.L_x_202:
[----:B------:R-:W-:Y:S05]  /*10380*/  BSYNC B1 ;  /* 0x0000000000017941 */ /* 0x000fea0003800000 */
.L_x_201:
        /* <DEDUP_REMOVED lines=21> */
.L_x_204:
[----:B------:R-:W-:Y:S05]  /*104e0*/  BSYNC B1 ;  /* 0x0000000000017941 */ /* 0x000fea0003800000 */
.L_x_203:
[----:B------:R-:W4:Y:S01]  /*104f0*/  LDL.LU R224, [R1+0x1ec] ;  /* 0x0001ec0001e07983 */ /* 0x000f220000300800 */
[----:B-----5:R-:W-:Y:S01]  /*10500*/  FMUL R4, R11, UR22 ;  /* 0x000000160b047c20 */ /* 0x020fe20008400000 */
[----:B------:R-:W-:Y:S01]  /*10510*/  VIADD R7, R217, UR8 ;  /* 0x00000008d9077c36 */ /* 0x000fe20008000000 */
[----:B------:R-:W-:Y:S02]  /*10520*/  ISETP.GT.AND P2, PT, R0, 0xf8, P0 ;  /* 0x000000f80000780c */ /* 0x000fe40000744270 */
[----:B------:R-:W-:-:S04]  /*10530*/  IADD3 R225, P3, R6, R216, RZ ;  /* 0x000000d806e17210 */ /* 0x000fc80007f7e0ff */
[----:B------:R-:W-:Y:S01]  /*10540*/  IADD3.X R217, R7, R5, RZ, P3, !PT ;  /* 0x0000000507d97210 */ /* 0x000fe20001ffe4ff */
[----:B----4-:R-:W-:Y:S01]  /*10550*/  FFMA R4, R224, UR23, R4 ;  /* 0x00000017e0047c23 */ /* 0x010fe20008000004 */
[----:B------:R-:W-:-:S04]  /*10560*/  LEA R224, P5, R225, UR24, 0x2 ;  /* 0x00000018e1e07c11 */ /* 0x000fc8000f8a10ff */
[----:B------:R-:W-:Y:S01]  /*10570*/  LEA.HI.X R225, R225, UR25, R217, 0x2, P5 ;  /* 0x00000019e1e17c11 */ /* 0x000fe2000a8f14d9 */
[----:B------:R4:W-:Y:S04]  /*10580*/  @P6 STG.E desc[UR18][R14.64+0x20], R4 ;  /* 0x000020040e006986 */ /* 0x0009e8000c101912 */
[----:B------:R-:W3:Y:S04]  /*10590*/  @P2 LDG.E.LTC128B R11, desc[UR18][R224.64] ;  /* 0x00000012e00b2981 */ /* 0x000ee8000c1e1920 */
[----:B------:R-:W2:Y:S01]  /*105a0*/  LDL.LU R225, [R1+0x1f0] ;  /* 0x0001f00001e17983 */ /* 0x000ea20000300800 */
[----:B------:R-:W-:Y:S01]  /*105b0*/  IADD3 R216, P3, P5, R6, UR26, R216 ;  /* 0x0000001a06d87c10 */ /* 0x000fe2000fd7e0d8 */
[----:B----4-:R-:W-:Y:S01]  /*105c0*/  IMAD.U32 R4, RZ, RZ, UR28 ;  /* 0x0000001cff047e24 */ /* 0x010fe2000f8e00ff */
[----:B------:R-:W-:Y:S01]  /*105d0*/  ISETP.GT.AND P0, PT, R0, 0xf9, P0 ;  /* 0x000000f90000780c */ /* 0x000fe20000704270 */
[----:B------:R-:W-:Y:S01]  /*105e0*/  BSSY B1, `(.L_x_205) ;  /* 0x000000b000017945 */ /* 0x000fe20003800000 */
[----:B------:R-:W-:Y:S01]  /*105f0*/  IADD3.X R7, R5, UR27, R7, P3, P5 ;  /* 0x0000001b05077c10 */ /* 0x000fe20009fea407 */
[----:B------:R-:W-:-:S04]  /*10600*/  IMAD.WIDE.U32 R4, R4, 0x1c, R14 ;  /* 0x0000001c04047825 */ /* 0x000fc800078e000e */
[----:B------:R-:W-:Y:S02]  /*10610*/  VIADD R5, R5, UR13 ;  /* 0x0000000d05057c36 */ /* 0x000fe40008000000 */
[----:B---3--:R-:W-:-:S04]  /*10620*/  FMUL R6, R11, UR22 ;  /* 0x000000160b067c20 */ /* 0x008fc80008400000 */
[----:B--2---:R-:W-:-:S05]  /*10630*/  FFMA R6, R225, UR23, R6 ;  /* 0x00000017e1067c23 */ /* 0x004fca0008000006 */
[----:B------:R2:W-:Y:S02]  /*10640*/  @P2 STG.E desc[UR18][R4.64], R6 ;  /* 0x0000000604002986 */ /* 0x0005e4000c101912 */
[----:B--2---:R-:W-:-:S04]  /*10650*/  LEA R6, P2, R216, UR24, 0x2 ;  /* 0x00000018d8067c11 */ /* 0x004fc8000f8410ff */
[----:B------:R-:W-:Y:S01]  /*10660*/  LEA.HI.X R7, R216, UR25, R7, 0x2, P2 ;  /* 0x00000019d8077c11 */ /* 0x000fe200090f1407 */
[----:B------:R-:W-:Y:S08]  /*10670*/  @!P0 BRA `(.L_x_206) ;  /* 0x0000000000048947 */ /* 0x000ff00003800000 */
[----:B------:R2:W5:Y:S02]  /*10680*/  LDG.E.LTC128B R11, desc[UR18][R6.64] ;  /* 0x00000012060b7981 */ /* 0x000564000c1e1920 */
.L_x_206:
[----:B------:R-:W-:Y:S05]  /*10690*/  BSYNC B1 ;  /* 0x0000000000017941 */ /* 0x000fea0003800000 */
.L_x_205:
[----:B------:R-:W3:Y:S01]  /*106a0*/  LDL.LU R224, [R1+0x1f4] ;  /* 0x0001f40001e07983 */ /* 0x000ee20000300800 */
[----:B------:R-:W-:Y:S01]  /*106b0*/  UIMAD.WIDE.U32 UR16, UR26, 0x7, UR16 ;  /* 0x000000071a1078a5 */ /* 0x000fe2000f8e0010 */
[----:B------:R-:W-:Y:S01]  /*106c0*/  IADD3 R14, P3, R14, UR11, RZ ;  /* 0x0000000b0e0e7c10 */ /* 0x000fe2000ff7e0ff */
[----:B------:R-:W-:Y:S02]  /*106d0*/  BSSY B1, `(.L_x_207) ;  /* 0x0000013000017945 */ /* 0x000fe40003800000 */
[----:B------:R-:W-:Y:S01]  /*106e0*/  UIADD3 UR20, UP0, UR16, UR26, URZ ;  /* 0x0000001a10147290 */ /* 0x000fe2000ff1e03f */
[----:B------:R-:W-:-:S03]  /*106f0*/  IADD3.X R15, R15, UR10, RZ, P3, !PT ;  /* 0x0000000a0f0f7c10 */ /* 0x000fc60009ffe4ff */
[----:B------:R-:W-:Y:S02]  /*10700*/  UIADD3.X UR16, UR27, UR8, UR17, UP0, !UPT ;  /* 0x000000081b107290 */ /* 0x000fe400087fe411 */
[----:B--2---:R-:W-:-:S04]  /*10710*/  MOV R6, UR20 ;  /* 0x0000001400067c02 */ /* 0x004fc80008000f00 */
[----:B------:R-:W-:Y:S02]  /*10720*/  IMAD.U32 R7, RZ, RZ, UR16 ;  /* 0x00000010ff077e24 */ /* 0x000fe4000f8e00ff */
[----:B------:R-:W-:-:S03]  /*10730*/  IMAD.WIDE.U32 R6, R8, UR26, R6 ;  /* 0x0000001a08067c25 */ /* 0x000fc6000f8e0006 */
[----:B------:R-:W-:-:S04]  /*10740*/  IADD3 R216, P2, R2, R6, RZ ;  /* 0x0000000602d87210 */ /* 0x000fc80007f5e0ff */
[----:B------:R-:W-:-:S03]  /*10750*/  IADD3.X R217, R3, R9, R7, P2, !PT ;  /* 0x0000000903d97210 */ /* 0x000fc600017fe407 */
[----:B------:R-:W-:-:S04]  /*10760*/  IMAD.WIDE.U32 R216, R10, UR12, R216 ;  /* 0x0000000c0ad87c25 */ /* 0x000fc8000f8e00d8 */
[----:B------:R-:W-:Y:S01]  /*10770*/  VIADD R7, R217, UR9 ;  /* 0x00000009d9077c36 */ /* 0x000fe20008000000 */
[----:B------:R-:W-:-:S04]  /*10780*/  LEA R6, P2, R216, UR24, 0x2 ;  /* 0x00000018d8067c11 */ /* 0x000fc8000f8410ff */
[----:B------:R-:W-:Y:S01]  /*10790*/  LEA.HI.X R7, R216, UR25, R7, 0x2, P2 ;  /* 0x00000019d8077c11 */ /* 0x000fe200090f1407 */
[----:B-----5:R-:W-:Y:S01]  /*107a0*/  FMUL R216, R11, UR22 ;  /* 0x000000160bd87c20 */ /* 0x020fe20008400000 */
[----:B------:R-:W-:-:S03]  /*107b0*/  ISETP.GT.AND P2, PT, R0, 0xf8, P1 ;  /* 0x000000f80000780c */ /* 0x000fc60000f44270 */
[----:B---3--:R-:W-:-:S05]  /*107c0*/  FFMA R216, R224, UR23, R216 ;  /* 0x00000017e0d87c23 */ /* 0x008fca00080000d8 */
[----:B------:R2:W-:Y:S05]  /*107d0*/  @P0 STG.E desc[UR18][R14.64], R216 ;  /* 0x000000d80e000986 */ /* 0x0005ea000c101912 */
[----:B------:R-:W-:Y:S05]  /*107e0*/  @!P2 BRA `(.L_x_208) ;  /* 0x000000000004a947 */ /* 0x000fea0003800000 */
[----:B------:R3:W5:Y:S02]  /*107f0*/  LDG.E.LTC128B R11, desc[UR18][R6.64+0x20] ;  /* 0x00002012060b7981 */ /* 0x000764000c1e1920 */
.L_x_208:
[----:B------:R-:W-:Y:S05]  /*10800*/  BSYNC B1 ;  /* 0x0000000000017941 */ /* 0x000fea0003800000 */
.L_x_207:
[----:B------:R-:W4:Y:S04]  /*10810*/  LDL.LU R225, [R1+0x1f8] ;  /* 0x0001f80001e17983 */ /* 0x000f280000300800 */
[----:B------:R-:W3:Y:S01]  /*10820*/  LDL R224, [R1+0x208] ;  /* 0x0002080001e07983 */ /* 0x000ee20000100800 */
[----:B------:R-:W-:Y:S01]  /*10830*/  UIMAD.WIDE.U32 UR14, UR26, 0x7, UR14 ;  /* 0x000000071a0e78a5 */ /* 0x000fe2000f8e000e */
[----:B------:R-:W-:Y:S01]  /*10840*/  ISETP.GT.AND P1, PT, R0, 0xf9, P1 ;  /* 0x000000f90000780c */ /* 0x000fe20000f24270 */
[----:B------:R-:W-:Y:S02]  /*10850*/  BSSY B1, `(.L_x_209) ;  /* 0x0000012000017945 */ /* 0x000fe40003800000 */
[----:B------:R-:W-:-:S04]  /*10860*/  UIADD3 UR14, UP0, UR14, UR26, URZ ;  /* 0x0000001a0e0e7290 */ /* 0x000fc8000ff1e03f */
        /* <DEDUP_REMOVED lines=10> */
[----:B-----5:R-:W-:-:S04]  /*10910*/  FMUL R8, R11, UR22 ;  /* 0x000000160b087c20 */ /* 0x020fc80008400000 */
[----:B----4-:R-:W-:Y:S01]  /*10920*/  FFMA R8, R225, UR23, R8 ;  /* 0x00000017e1087c23 */ /* 0x010fe20008000008 */
[----:B---3--:R-:W-:-:S04]  /*10930*/  ISETP.GT.AND P0, PT, R224, 0x80, PT ;  /* 0x00000080e000780c */ /* 0x008fc80003f04270 */
[----:B------:R2:W-:Y:S01]  /*10940*/  @P2 STG.E desc[UR18][R4.64+0x20], R8 ;  /* 0x0000200804002986 */ /* 0x0005e2000c101912 */
[----:B------:R-:W-:Y:S08]  /*10950*/  @!P1 BRA `(.L_x_210) ;  /* 0x0000000000049947 */ /* 0x000ff00003800000 */
[----:B------:R3:W5:Y:S02]  /*10960*/  LDG.E.LTC128B R11, desc[UR18][R2.64+0x20] ;  /* 0x00002012020b7981 */ /* 0x000764000c1e1920 */
.L_x_210:
[----:B------:R-:W-:Y:S05]  /*10970*/  BSYNC B1 ;  /* 0x0000000000017941 */ /* 0x000fea0003800000 */
.L_x_209:
[----:B--2---:R-:W2:Y:S01]  /*10980*/  LDL.LU R5, [R1+0x1fc] ;  /* 0x0001fc0001057983 */ /* 0x004ea20000300800 */
[----:B-----5:R-:W-:Y:S01]  /*10990*/  FMUL R4, R11, UR22 ;  /* 0x000000160b047c20 */ /* 0x020fe20008400000 */
[----:B------:R-:W-:Y:S01]  /*109a0*/  ISETP.GT.AND P2, PT, R0, RZ, P0 ;  /* 0x000000ff0000720c */ /* 0x000fe20000744270 */
[----:B------:R-:W-:Y:S02]  /*109b0*/  BSSY B1, `(.L_x_211) ;  /* 0x0000006000017945 */ /* 0x000fe40003800000 */
[----:B--2---:R-:W-:-:S05]  /*109c0*/  FFMA R4, R5, UR23, R4 ;  /* 0x0000001705047c23 */ /* 0x004fca0008000004 */
[----:B------:R2:W-:Y:S05]  /*109d0*/  @P1 STG.E desc[UR18][R14.64+0x20], R4 ;  /* 0x000020040e001986 */ /* 0x0005ea000c101912 */
[----:B------:R-:W-:Y:S05]  /*109e0*/  @!P2 BRA `(.L_x_212) ;  /* 0x000000000008a947 */ /* 0x000fea0003800000 */
[----:B------:R-:W4:Y:S04]  /*109f0*/  LDL.64 R8, [R1+0x250] ;  /* 0x0002500001087983 */ /* 0x000f280000100a00 */
[----:B----4-:R4:W5:Y:S02]  /*10a00*/  LDG.E.LTC128B R11, desc[UR18][R8.64+0x200] ;  /* 0x00020012080b7981 */ /* 0x010964000c1e1920 */
.L_x_212:
[----:B------:R-:W-:Y:S05]  /*10a10*/  BSYNC B1 ;  /* 0x0000000000017941 */ /* 0x000fea0003800000 */
.L_x_211:
[----:B--2--5:R-:W-:Y:S01]  /*10a20*/  FMUL R4, R11, UR22 ;  /* 0x000000160b047c20 */ /* 0x024fe20008400000 */
[----:B------:R-:W-:Y:S01]  /*10a30*/  ISETP.GT.AND P3, PT, R0, 0x1, P0 ;  /* 0x000000010000780c */ /* 0x000fe20000764270 */
[----:B------:R-:W-:Y:S01]  /*10a40*/  BSSY B1, `(.L_x_213) ;  /* 0x0000007000017945 */ /* 0x000fe20003800000 */
[----:B------:R-:W-:Y:S01]  /*10a50*/  ISETP.GT.AND P1, PT, R224, 0x88, PT ;  /* 0x00000088e000780c */ /* 0x000fe20003f24270 */
[----:B------:R-:W-:-:S05]  /*10a60*/  FFMA R4, R24, UR23, R4 ;  /* 0x0000001718047c23 */ /* 0x000fca0008000004 */
[----:B------:R2:W-:Y:S05]  /*10a70*/  @P2 STG.E desc[UR18][R226.64+0x200], R4 ;  /* 0x00020004e2002986 */ /* 0x0005ea000c101912 */
[----:B------:R-:W-:Y:S05]  /*10a80*/  @!P3 BRA `(.L_x_214) ;  /* 0x000000000008b947 */ /* 0x000fea0003800000 */
[----:B----4-:R-:W4:Y:S04]  /*10a90*/  LDL.64 R8, [R1+0x248] ;  /* 0x0002480001087983 */ /* 0x010f280000100a00 */
[----:B----4-:R4:W5:Y:S02]  /*10aa0*/  LDG.E.LTC128B R11, desc[UR18][R8.64+0x200] ;  /* 0x00020012080b7981 */ /* 0x010964000c1e1920 */
.L_x_214:
[----:B------:R-:W-:Y:S05]  /*10ab0*/  BSYNC B1 ;  /* 0x0000000000017941 */ /* 0x000fea0003800000 */
.L_x_213:
[----:B--2--5:R-:W-:Y:S01]  /*10ac0*/  FMUL R4, R11, UR22 ;  /* 0x000000160b047c20 */ /* 0x024fe20008400000 */
[----:B------:R-:W-:Y:S01]  /*10ad0*/  @P3 IMAD.MOV.U32 R5, RZ, RZ, R13 ;  /* 0x000000ffff053224 */ /* 0x000fe200078e000d */
[----:B------:R-:W-:Y:S01]  /*10ae0*/  ISETP.GT.AND P5, PT, R0, RZ, P1 ;  /* 0x000000ff0000720c */ /* 0x000fe20000fa4270 */
[----:B------:R-:W-:Y:S01]  /*10af0*/  BSSY B1, `(.L_x_215) ;  /* 0x0000007000017945 */ /* 0x000fe20003800000 */
[----:B------:R-:W-:Y:S01]  /*10b00*/  FFMA R25, R25, UR23, R4 ;  /* 0x0000001719197c23 */ /* 0x000fe20008000004 */
[----:B------:R-:W-:-:S05]  /*10b10*/  @P3 MOV R4, R12 ;  /* 0x0000000c00043202 */ /* 0x000fca0000000f00 */
[----:B------:R2:W-:Y:S05]  /*10b20*/  @P3 STG.E desc[UR18][R4.64+0x200], R25 ;  /* 0x0002001904003986 */ /* 0x0005ea000c101912 */
[----:B------:R-:W-:Y:S05]  /*10b30*/  @!P5 BRA `(.L_x_216) ;  /* 0x000000000008d947 */ /* 0x000fea0003800000 */
[----:B----4-:R-:W4:Y:S04]  /*10b40*/  LDL.LU.64 R8, [R1+0x250] ;  /* 0x0002500001087983 */ /* 0x010f280000300a00 */
[----:B----4-:R4:W5:Y:S02]  /*10b50*/  LDG.E.LTC128B R11, desc[UR18][R8.64+0x220] ;  /* 0x00022012080b7981 */ /* 0x010964000c1e1920 */
.L_x_216:
[----:B------:R-:W-:Y:S05]  /*10b60*/  BSYNC B1 ;  /* 0x0000000000017941 */ /* 0x000fea0003800000 */
.L_x_215:
[----:B--2--5:R-:W-:Y:S01]  /*10b70*/  FMUL R4, R11, UR22 ;  /* 0x000000160b047c20 */ /* 0x024fe20008400000 */
[C---:B------:R-:W-:Y:S01]  /*10b80*/  ISETP.GT.AND P3, PT, R0.reuse, 0x1, P1 ;  /* 0x000000010000780c */ /* 0x040fe20000f64270 */
[----:B------:R-:W-:Y:S01]  /*10b90*/  BSSY B1, `(.L_x_217) ;  /* 0x0000008000017945 */ /* 0x000fe20003800000 */
[----:B------:R-:W-:Y:S01]  /*10ba0*/  ISETP.GT.AND P2, PT, R0, 0x8, P0 ;  /* 0x000000080000780c */ /* 0x000fe20000744270 */
[----:B------:R-:W-:Y:S01]  /*10bb0*/  FFMA R4, R26, UR23, R4 ;  /* 0x000000171a047c23 */ /* 0x000fe20008000004 */
[----:B------:R-:W-:-:S04]  /*10bc0*/  IMAD.MOV.U32 R10, RZ, RZ, R11 ;  /* 0x000000ffff0a7224 */ /* 0x000fc800078e000b */
[----:B------:R2:W-:Y:S05]  /*10bd0*/  @P5 STG.E desc[UR18][R226.64+0x220], R4 ;  /* 0x00022004e2005986 */ /* 0x0005ea000c101912 */
[----:B------:R-:W-:Y:S05]  /*10be0*/  @!P3 BRA `(.L_x_218) ;  /* 0x000000000008b947 */ /* 0x000fea0003800000 */
[----:B----4-:R-:W4:Y:S04]  /*10bf0*/  LDL.LU.64 R8, [R1+0x248] ;  /* 0x0002480001087983 */ /* 0x010f280000300a00 */
[----:B----4-:R4:W5:Y:S02]  /*10c00*/  LDG.E.LTC128B R10, desc[UR18][R8.64+0x220] ;  /* 0x00022012080a7981 */ /* 0x010964000c1e1920 */
.L_x_218:
[----:B------:R-:W-:Y:S05]  /*10c10*/  BSYNC B1 ;  /* 0x0000000000017941 */ /* 0x000fea0003800000 */
.L_x_217:
[----:B------:R-:W3:Y:S01]  /*10c20*/  LDL.64 R14, [R1+0x240] ;  /* 0x00024000010e7983 */ /* 0x000ee20000100a00 */
[----:B--2--5:R-:W-:Y:S01]  /*10c30*/  FMUL R4, R10, UR22 ;  /* 0x000000160a047c20 */ /* 0x024fe20008400000 */
[----:B----4-:R-:W-:Y:S01]  /*10c40*/  MOV R8, R12 ;  /* 0x0000000c00087202 */ /* 0x010fe20000000f00 */
[----:B------:R-:W-:Y:S02]  /*10c50*/  IMAD.MOV.U32 R9, RZ, RZ, R13 ;  /* 0x000000ffff097224 */ /* 0x000fe400078e000d */
[----:B------:R-:W-:-:S05]  /*10c60*/  FFMA R27, R27, UR23, R4 ;  /* 0x000000171b1b7c23 */ /* 0x000fca0008000004 */
[----:B------:R2:W-:Y:S04]  /*10c70*/  @P3 STG.E desc[UR18][R8.64+0x220], R27 ;  /* 0x0002201b08003986 */ /* 0x0005e8000c101912 */
[----:B---3--:R-:W3:Y:S01]  /*10c80*/  @P2 LDG.E.LTC128B R10, desc[UR18][R14.64+0x200] ;  /* 0x000200120e0a2981 */ /* 0x008ee2000c1e1920 */
[----:B------:R-:W-:Y:S01]  /*10c90*/  IMAD.U32 R4, RZ, RZ, UR28 ;  /* 0x0000001cff047e24 */ /* 0x000fe2000f8e00ff */
[----:B------:R-:W-:Y:S01]  /*10ca0*/  ISETP.GT.AND P5, PT, R0, 0x9, P0 ;  /* 0x000000090000780c */ /* 0x000fe200007a4270 */
[----:B------:R-:W-:Y:S02]  /*10cb0*/  BSSY B1, `(.L_x_219) ;  /* 0x000000a000017945 */ /* 0x000fe40003800000 */
[----:B--2---:R-:W-:Y:S01]  /*10cc0*/  IMAD.WIDE.U32 R8, R4, 0x1c, R8 ;  /* 0x0000001c04087825 */ /* 0x004fe200078e0008 */
[----:B------:R-:W-:-:S04]  /*10cd0*/  IADD3 R4, P3, R12, UR11, RZ ;  /* 0x0000000b0c047c10 */ /* 0x000fc8000ff7e0ff */
[----:B------:R-:W-:Y:S01]  /*10ce0*/  IADD3 R9, R9, UR13, RZ ;  /* 0x0000000d09097c10 */ /* 0x000fe2000fffe0ff */
[----:B---3--:R-:W-:-:S04]  /*10cf0*/  FMUL R5, R10, UR22 ;  /* 0x000000160a057c20 */ /* 0x008fc80008400000 */
[----:B------:R-:W-:-:S05]  /*10d00*/  FFMA R28, R28, UR23, R5 ;  /* 0x000000171c1c7c23 */ /* 0x000fca0008000005 */
[----:B------:R2:W-:Y:S01]  /*10d10*/  @P2 STG.E desc[UR18][R8.64+0x200], R28 ;  /* 0x0002001c08002986 */ /* 0x0005e2000c101912 */
[----:B------:R-:W-:Y:S05]  /*10d20*/  @!P5 BRA `(.L_x_220) ;  /* 0x000000000008d947 */ /* 0x000fea0003800000 */
[----:B------:R-:W3:Y:S04]  /*10d30*/  LDL.64 R24, [R1+0x238] ;  /* 0x0002380001187983 */ /* 0x000ee80000100a00 */
[----:B---3--:R3:W5:Y:S02]  /*10d40*/  LDG.E.LTC128B R10, desc[UR18][R24.64+0x200] ;  /* 0x00020012180a7981 */ /* 0x008764000c1e1920 */
.L_x_220:
[----:B------:R-:W-:Y:S05]  /*10d50*/  BSYNC B1 ;  /* 0x0000000000017941 */ /* 0x000fea0003800000 */
.L_x_219:
[----:B-----5:R-:W-:Y:S01]  /*10d60*/  FMUL R11, R10, UR22 ;  /* 0x000000160a0b7c20 */ /* 0x020fe20008400000 */
[----:B------:R-:W-:Y:S01]  /*10d70*/  IADD3.X R5, R13, UR10, RZ, P3, !PT ;  /* 0x0000000a0d057c10 */ /* 0x000fe20009ffe4ff */
[----:B------:R-:W-:Y:S01]  /*10d80*/  BSSY B1, `(.L_x_221) ;  /* 0x0000006000017945 */ /* 0x000fe20003800000 */
[----:B------:R-:W-:Y:S01]  /*10d90*/  ISETP.GT.AND P2, PT, R0, 0x8, P1 ;  /* 0x000000080000780c */ /* 0x000fe20000f44270 */
[----:B------:R-:W-:-:S05]  /*10da0*/  FFMA R11, R29, UR23, R11 ;  /* 0x000000171d0b7c23 */ /* 0x000fca000800000b */
[----:B------:R4:W-:Y:S07]  /*10db0*/  @P5 STG.E desc[UR18][R4.64+0x200], R11 ;  /* 0x0002000b04005986 */ /* 0x0009ee000c101912 */
[----:B------:R-:W-:Y:S05]  /*10dc0*/  @!P2 BRA `(.L_x_222) ;  /* 0x000000000004a947 */ /* 0x000fea0003800000 */
[----:B------:R0:W5:Y:S02]  /*10dd0*/  LDG.E.LTC128B R10, desc[UR18][R14.64+0x220] ;  /* 0x000220120e0a7981 */ /* 0x000164000c1e1920 */
.L_x_222:
[----:B------:R-:W-:Y:S05]  /*10de0*/  BSYNC B1 ;  /* 0x0000000000017941 */ /* 0x000fea0003800000 */
.L_x_221:
[----:B----45:R-:W-:Y:S01]  /*10df0*/  FMUL R11, R10, UR22 ;  /* 0x000000160a0b7c20 */ /* 0x030fe20008400000 */
[C---:B------:R-:W-:Y:S01]  /*10e00*/  ISETP.GT.AND P5, PT, R0.reuse, 0x9, P1 ;  /* 0x000000090000780c */ /* 0x040fe20000fa4270 */
[----:B------:R-:W-:Y:S01]  /*10e10*/  BSSY B1, `(.L_x_223) ;  /* 0x0000007000017945 */ /* 0x000fe20003800000 */
[----:B------:R-:W-:Y:S01]  /*10e20*/  ISETP.GT.AND P3, PT, R0, 0x10, P0 ;  /* 0x000000100000780c */ /* 0x000fe20000764270 */
[----:B------:R-:W-:-:S05]  /*10e30*/  FFMA R11, R30, UR23, R11 ;  /* 0x000000171e0b7c23 */ /* 0x000fca000800000b */
[----:B------:R4:W-:Y:S05]  /*10e40*/  @P2 STG.E desc[UR18][R8.64+0x220], R11 ;  /* 0x0002200b08002986 */ /* 0x0009ea000c101912 */
[----:B------:R-:W-:Y:S05]  /*10e50*/  @!P5 BRA `(.L_x_224) ;  /* 0x000000000008d947 */ /* 0x000fea0003800000 */
[----:B------:R-:W2:Y:S04]  /*10e60*/  LDL.LU.64 R12, [R1+0x238] ;  /* 0x00023800010c7983 */ /* 0x000ea80000300a00 */
[----:B--2---:R2:W5:Y:S02]  /*10e70*/  LDG.E.LTC128B R10, desc[UR18][R12.64+0x220] ;  /* 0x000220120c0a7981 */ /* 0x004564000c1e1920 */
.L_x_224:
[----:B------:R-:W-:Y:S05]  /*10e80*/  BSYNC B1 ;  /* 0x0000000000017941 */ /* 0x000fea0003800000 */
.L_x_223:
[----:B0-----:R-:W3:Y:S01]  /*10e90*/  LDL.64 R14, [R1+0x230] ;  /* 0x00023000010e7983 */ /* 0x001ee20000100a00 */
[----:B--2-45:R-:W-:Y:S01]  /*10ea0*/  FMUL R8, R10, UR22 ;  /* 0x000000160a087c20 */ /* 0x034fe20008400000 */
[----:B------:R-:W-:Y:S01]  /*10eb0*/  IMAD.MOV.U32 R12, RZ, RZ, R10 ;  /* 0x000000ffff0c7224 */ /* 0x000fe200078e000a */
[----:B------:R-:W-:Y:S01]  /*10ec0*/  MOV R11, R5 ;  /* 0x00000005000b7202 */ /* 0x000fe20000000f00 */
[----:B------:R-:W-:Y:S02]  /*10ed0*/  IMAD.MOV.U32 R10, RZ, RZ, R4 ;  /* 0x000000ffff0a7224 */ /* 0x000fe400078e0004 */
[----:B------:R-:W-:-:S05]  /*10ee0*/  FFMA R31, R31, UR23, R8 ;  /* 0x000000171f1f7c23 */ /* 0x000fca0008000008 */
[----:B------:R0:W-:Y:S04]  /*10ef0*/  @P5 STG.E desc[UR18][R10.64+0x220], R31 ;  /* 0x0002201f0a005986 */ /* 0x0001e8000c101912 */
[----:B---3--:R-:W2:Y:S01]  /*10f00*/  @P3 LDG.E.LTC128B R12, desc[UR18][R14.64+0x200] ;  /* 0x000200120e0c3981 */ /* 0x008ea2000c1e1920 */
[----:B------:R-:W-:Y:S01]  /*10f10*/  IMAD.U32 R8, RZ, RZ, UR28 ;  /* 0x0000001cff087e24 */ /* 0x000fe2000f8e00ff */
[----:B------:R-:W-:Y:S01]  /*10f20*/  ISETP.GT.AND P6, PT, R0, 0x11, P0 ;  /* 0x000000110000780c */ /* 0x000fe200007c4270 */
[----:B------:R-:W-:Y:S02]  /*10f30*/  BSSY B1, `(.L_x_225) ;  /* 0x000000a000017945 */ /* 0x000fe40003800000 */
[----:B0-----:R-:W-:Y:S01]  /*10f40*/  IMAD.WIDE.U32 R10, R8, 0x1c, R10 ;  /* 0x0000001c080a7825 */ /* 0x001fe200078e000a */
[----:B------:R-:W-:-:S03]  /*10f50*/  IADD3 R8, P5, R4, UR11, RZ ;  /* 0x0000000b04087c10 */ /* 0x000fc6000ffbe0ff */
[----:B------:R-:W-:Y:S02]  /*10f60*/  VIADD R11, R11, UR13 ;  /* 0x0000000d0b0b7c36 */ /* 0x000fe40008000000 */
[----:B--2---:R-:W-:-:S04]  /*10f70*/  FMUL R9, R12, UR22 ;  /* 0x000000160c097c20 */ /* 0x004fc80008400000 */
[----:B------:R-:W-:-:S05]  /*10f80*/  FFMA R32, R32, UR23, R9 ;  /* 0x0000001720207c23 */ /* 0x000fca0008000009 */
[----:B------:R0:W-:Y:S01]  /*10f90*/  @P3 STG.E desc[UR18][R10.64+0x200], R32 ;  /* 0x000200200a003986 */ /* 0x0001e2000c101912 */
[----:B------:R-:W-:Y:S05]  /*10fa0*/  @!P6 BRA `(.L_x_226) ;  /* 0x000000000008e947 */ /* 0x000fea0003800000 */
[----:B------:R-:W2:Y:S04]  /*10fb0*/  LDL.64 R24, [R1+0x228] ;  /* 0x0002280001187983 */ /* 0x000ea80000100a00 */
[----:B--2---:R2:W5:Y:S02]  /*10fc0*/  LDG.E.LTC128B R12, desc[UR18][R24.64+0x200] ;  /* 0x00020012180c7981 */ /* 0x004564000c1e1920 */
.L_x_226:
[----:B------:R-:W-:Y:S05]  /*10fd0*/  BSYNC B1 ;  /* 0x0000000000017941 */ /* 0x000fea0003800000 */
.L_x_225:
        /* <DEDUP_REMOVED lines=8> */
.L_x_228:
[----:B------:R-:W-:Y:S05]  /*11060*/  BSYNC B1 ;  /* 0x0000000000017941 */ /* 0x000fea0003800000 */
.L_x_227:
[----:B---3-5:R-:W-:Y:S01]  /*11070*/  FMUL R4, R12, UR22 ;  /* 0x000000160c047c20 */ /* 0x028fe20008400000 */
[C---:B------:R-:W-:Y:S01]  /*11080*/  ISETP.GT.AND P5, PT, R0.reuse, 0x11, P1 ;  /* 0x000000110000780c */ /* 0x040fe20000fa4270 */
[----:B------:R-:W-:Y:S01]  /*11090*/  BSSY B1, `(.L_x_229) ;  /* 0x0000007000017945 */ /* 0x000fe20003800000 */
[----:B------:R-:W-:Y:S01]  /*110a0*/  ISETP.GT.AND P3, PT, R0, 0x18, P0 ;  /* 0x000000180000780c */ /* 0x000fe20000764270 */
[----:B------:R-:W-:-:S05]  /*110b0*/  FFMA R4, R34, UR23, R4 ;  /* 0x0000001722047c23 */ /* 0x000fca0008000004 */
[----:B------:R3:W-:Y:S05]  /*110c0*/  @P2 STG.E desc[UR18][R10.64+0x220], R4 ;  /* 0x000220040a002986 */ /* 0x0007ea000c101912 */
[----:B------:R-:W-:Y:S05]  /*110d0*/  @!P5 BRA `(.L_x_230) ;  /* 0x000000000008d947 */ /* 0x000fea0003800000 */
[----:B----4-:R-:W4:Y:S04]  /*110e0*/  LDL.LU.64 R14, [R1+0x228] ;  /* 0x00022800010e7983 */ /* 0x010f280000300a00 */
[----:B----4-:R4:W5:Y:S02]  /*110f0*/  LDG.E.LTC128B R12, desc[UR18][R14.64+0x220] ;  /* 0x000220120e0c7981 */ /* 0x010964000c1e1920 */
.L_x_230:
[----:B------:R-:W-:Y:S05]  /*11100*/  BSYNC B1 ;  /* 0x0000000000017941 */ /* 0x000fea0003800000 */
.L_x_229:
[----:B----4-:R-:W4:Y:S01]  /*11110*/  LDL.64 R14, [R1+0x220] ;  /* 0x00022000010e7983 */ /* 0x010f220000100a00 */
[----:B---3-5:R-:W-:Y:S01]  /*11120*/  FMUL R4, R12, UR22 ;  /* 0x000000160c047c20 */ /* 0x028fe20008400000 */
[----:B0-----:R-:W-:Y:S01]  /*11130*/  MOV R10, R8 ;  /* 0x00000008000a7202 */ /* 0x001fe20000000f00 */
[----:B------:R-:W-:Y:S02]  /*11140*/  IMAD.MOV.U32 R11, RZ, RZ, R9 ;  /* 0x000000ffff0b7224 */ /* 0x000fe400078e0009 */
[----:B------:R-:W-:-:S05]  /*11150*/  FFMA R35, R35, UR23, R4 ;  /* 0x0000001723237c23 */ /* 0x000fca0008000004 */
[----:B------:R0:W-:Y:S04]  /*11160*/  @P5 STG.E desc[UR18][R10.64+0x220], R35 ;  /* 0x000220230a005986 */ /* 0x0001e8000c101912 */
[----:B----4-:R-:W3:Y:S01]  /*11170*/  @P3 LDG.E.LTC128B R12, desc[UR18][R14.64+0x200] ;  /* 0x000200120e0c3981 */ /* 0x010ee2000c1e1920 */
[----:B------:R-:W-:Y:S01]  /*11180*/  IMAD.U32 R4, RZ, RZ, UR28 ;  /* 0x0000001cff047e24 */ /* 0x000fe2000f8e00ff */
[----:B------:R-:W-:Y:S01]  /*11190*/  ISETP.GT.AND P6, PT, R0, 0x19, P0 ;  /* 0x000000190000780c */ /* 0x000fe200007c4270 */
[----:B------:R-:W-:Y:S02]  /*111a0*/  BSSY B1, `(.L_x_231) ;  /* 0x000000a000017945 */ /* 0x000fe40003800000 */
[----:B0-----:R-:W-:Y:S01]  /*111b0*/  IMAD.WIDE.U32 R10, R4, 0x1c, R10 ;  /* 0x0000001c040a7825 */ /* 0x001fe200078e000a */
[----:B------:R-:W-:-:S04]  /*111c0*/  IADD3 R4, P5, R8, UR11, RZ ;  /* 0x0000000b08047c10 */ /* 0x000fc8000ffbe0ff */
[----:B------:R-:W-:Y:S01]  /*111d0*/  IADD3 R11, R11, UR13, RZ ;  /* 0x0000000d0b0b7c10 */ /* 0x000fe2000fffe0ff */
[----:B---3--:R-:W-:-:S04]  /*111e0*/  FMUL R5, R12, UR22 ;  /* 0x000000160c057c20 */ /* 0x008fc80008400000 */
[----:B------:R-:W-:-:S05]  /*111f0*/  FFMA R36, R36, UR23, R5 ;  /* 0x0000001724247c23 */ /* 0x000fca0008000005 */
[----:B------:R0:W-:Y:S01]  /*11200*/  @P3 STG.E desc[UR18][R10.64+0x200], R36 ;  /* 0x000200240a003986 */ /* 0x0001e2000c101912 */
[----:B------:R-:W-:Y:S05]  /*11210*/  @!P6 BRA `(.L_x_232) ;  /* 0x000000000008e947 */ /* 0x000fea0003800000 */
[----:B--2---:R-:W2:Y:S04]  /*11220*/  LDL.64 R24, [R1+0x218] ;  /* 0x0002180001187983 */ /* 0x004ea80000100a00 */
[----:B--2---:R3:W5:Y:S02]  /*11230*/  LDG.E.LTC128B R12, desc[UR18][R24.64+0x200] ;  /* 0x00020012180c7981 */ /* 0x004764000c1e1920 */
.L_x_232:
[----:B------:R-:W-:Y:S05]  /*11240*/  BSYNC B1 ;  /* 0x0000000000017941 */ /* 0x000fea0003800000 */
.L_x_231:
        /* <DEDUP_REMOVED lines=8> */
.L_x_234:
[----:B------:R-:W-:Y:S05]  /*112d0*/  BSYNC B1 ;  /* 0x0000000000017941 */ /* 0x000fea0003800000 */
.L_x_233:
[----:B----45:R-:W-:Y:S01]  /*112e0*/  FMUL R8, R12, UR22 ;  /* 0x000000160c087c20 */ /* 0x030fe20008400000 */
[C---:B------:R-:W-:Y:S01]  /*112f0*/  ISETP.GT.AND P5, PT, R0.reuse, 0x19, P1 ;  /* 0x000000190000780c */ /* 0x040fe20000fa4270 */
[----:B------:R-:W-:Y:S01]  /*11300*/  BSSY B1, `(.L_x_235) ;  /* 0x0000007000017945 */ /* 0x000fe20003800000 */
[----:B------:R-:W-:Y:S01]  /*11310*/  ISETP.GT.AND P3, PT, R0, 0x20, P0 ;  /* 0x000000200000780c */ /* 0x000fe20000764270 */
[----:B------:R-:W-:-:S05]  /*11320*/  FFMA R8, R38, UR23, R8 ;  /* 0x0000001726087c23 */ /* 0x000fca0008000008 */
[----:B------:R4:W-:Y:S05]  /*11330*/  @P2 STG.E desc[UR18][R10.64+0x220], R8 ;  /* 0x000220080a002986 */ /* 0x0009ea000c101912 */
[----:B------:R-:W-:Y:S05]  /*11340*/  @!P5 BRA `(.L_x_236) ;  /* 0x000000000008d947 */ /* 0x000fea0003800000 */
[----:B0-----:R-:W2:Y:S04]  /*11350*/  LDL.LU.64 R14, [R1+0x218] ;  /* 0x00021800010e7983 */ /* 0x001ea80000300a00 */
[----:B--2---:R0:W5:Y:S02]  /*11360*/  LDG.E.LTC128B R12, desc[UR18][R14.64+0x220] ;  /* 0x000220120e0c7981 */ /* 0x004164000c1e1920 */
.L_x_236:
[----:B------:R-:W-:Y:S05]  /*11370*/  BSYNC B1 ;  /* 0x0000000000017941 */ /* 0x000fea0003800000 */
.L_x_235:
[----:B0-----:R-:W2:Y:S01]  /*11380*/  LDL.64 R14, [R1+0x210] ;  /* 0x00021000010e7983 */ /* 0x001ea20000100a00 */
[----:B----45:R-:W-:Y:S01]  /*11390*/  FMUL R8, R12, UR22 ;  /* 0x000000160c087c20 */ /* 0x030fe20008400000 */
[----:B------:R-:W-:Y:S02]  /*113a0*/  IMAD.MOV.U32 R10, RZ, RZ, R4 ;  /* 0x000000ffff0a7224 */ /* 0x000fe400078e0004 */
[----:B------:R-:W-:Y:S02]  /*113b0*/  IMAD.MOV.U32 R11, RZ, RZ, R5 ;  /* 0x000000ffff0b7224 */ /* 0x000fe400078e0005 */
[----:B------:R-:W-:-:S05]  /*113c0*/  FFMA R39, R39, UR23, R8 ;  /* 0x0000001727277c23 */ /* 0x000fca0008000008 */
[----:B------:R0:W-:Y:S04]  /*113d0*/  @P5 STG.E desc[UR18][R10.64+0x220], R39 ;  /* 0x000220270a005986 */ /* 0x0001e8000c101912 */
[----:B--2---:R-:W2:Y:S01]  /*113e0*/  @P3 LDG.E.LTC128B R12, desc[UR18][R14.64+0x200] ;  /* 0x000200120e0c3981 */ /* 0x004ea2000c1e1920 */
[----:B------:R-:W-:Y:S01]  /*113f0*/  MOV R9, UR28 ;  /* 0x0000001c00097c02 */ /* 0x000fe20008000f00 */
[----:B------:R-:W-:Y:S01]  /*11400*/  BSSY B1, `(.L_x_237) ;  /* 0x000000b000017945 */ /* 0x000fe20003800000 */
[----:B------:R-:W-:Y:S02]  /*11410*/  ISETP.GT.AND P6, PT, R0, 0x21, P0 ;  /* 0x000000210000780c */ /* 0x000fe400007c4270 */
[----:B------:R-:W-:Y:S01]  /*11420*/  IADD3 R8, P5, R4, UR11, RZ ;  /* 0x0000000b04087c10 */ /* 0x000fe2000ffbe0ff */
[----:B0-----:R-:W-:-:S04]  /*11430*/  IMAD.WIDE.U32 R10, R9, 0x1c, R10 ;  /* 0x0000001c090a7825 */ /* 0x001fc800078e000a */
[----:B------:R-:W-:Y:S02]  /*11440*/  VIADD R11, R11, UR13 ;  /* 0x0000000d0b0b7c36 */ /* 0x000fe40008000000 */
[----:B--2---:R-:W-:-:S04]  /*11450*/  FMUL R9, R12, UR22 ;  /* 0x000000160c097c20 */ /* 0x004fc80008400000 */
[----:B------:R-:W-:-:S05]  /*11460*/  FFMA R40, R40, UR23, R9 ;  /* 0x0000001728287c23 */ /* 0x000fca0008000009 */
[----:B------:R0:W-:Y:S01]  /*11470*/  @P3 STG.E desc[UR18][R10.64+0x200], R40 ;  /* 0x000200280a003986 */ /* 0x0001e2000c101912 */
[----:B------:R-:W-:Y:S05]  /*11480*/  @!P6 BRA `(.L_x_238) ;  /* 0x000000000008e947 */ /* 0x000fea0003800000 */
[----:B---3--:R-:W2:Y:S04]  /*11490*/  LDL.64 R24, [R1+0x40] ;  /* 0x0000400001187983 */ /* 0x008ea80000100a00 */
[----:B--2---:R2:W5:Y:S02]  /*114a0*/  LDG.E.LTC128B R12, desc[UR18][R24.64+0x200] ;  /* 0x00020012180c7981 */ /* 0x004564000c1e1920 */
.L_x_238:
[----:B------:R-:W-:Y:S05]  /*114b0*/  BSYNC B1 ;  /* 0x0000000000017941 */ /* 0x000fea0003800000 */
.L_x_237:
        /* <DEDUP_REMOVED lines=8> */
.L_x_240:
[----:B------:R-:W-:Y:S05]  /*11540*/  BSYNC B1 ;  /* 0x0000000000017941 */ /* 0x000fea0003800000 */
.L_x_239:
[----:B-----5:R-:W-:Y:S01]  /*11550*/  FMUL R5, R12, UR22 ;  /* 0x000000160c057c20 */ /* 0x020fe20008400000 */
        /* <DEDUP_REMOVED lines=8> */
.L_x_242:
[----:B------:R-:W-:Y:S05]  /*115e0*/  BSYNC B1 ;  /* 0x0000000000017941 */ /* 0x000fea0003800000 */
.L_x_241:
[----:B0-----:R-:W2:Y:S01]  /*115f0*/  LDL.64 R14, [R1+0x38] ;  /* 0x00003800010e7983 */ /* 0x001ea20000100a00 */
[----:B-----5:R-:W-:-:S04]  /*11600*/  FMUL R4, R12, UR22 ;  /* 0x000000160c047c20 */ /* 0x020fc80008400000 */
[----:B------:R-:W-:-:S05]  /*11610*/  FFMA R43, R43, UR23, R4 ;  /* 0x000000172b2b7c23 */ /* 0x000fca0008000004 */
[----:B------:R0:W-:Y:S04]  /*11620*/  @P5 STG.E desc[UR18][R8.64+0x220], R43 ;  /* 0x0002202b08005986 */ /* 0x0001e8000c101912 */
[----:B--2---:R-:W2:Y:S01]  /*11630*/  @P3 LDG.E.LTC128B R12, desc[UR18][R14.64+0x200] ;  /* 0x000200120e0c3981 */ /* 0x004ea2000c1e1920 */
[----:B------:R-:W-:Y:S01]  /*11640*/  IMAD.U32 R11, RZ, RZ, UR28 ;  /* 0x0000001cff0b7e24 */ /* 0x000fe2000f8e00ff */
[----:B------:R-:W-:Y:S01]  /*11650*/  ISETP.GT.AND P6, PT, R0, 0x29, P0 ;  /* 0x000000290000780c */ /* 0x000fe200007c4270 */
[----:B------:R-:W-:Y:S01]  /*11660*/  BSSY B1, `(.L_x_243) ;  /* 0x000000a000017945 */ /* 0x000fe20003800000 */
[----:B------:R-:W-:Y:S01]  /*11670*/  IADD3 R4, P5, R8, UR11, RZ ;  /* 0x0000000b08047c10 */ /* 0x000fe2000ffbe0ff */
[----:B------:R-:W-:-:S05]  /*11680*/  IMAD.WIDE.U32 R10, R11, 0x1c, R8 ;  /* 0x0000001c0b0a7825 */ /* 0x000fca00078e0008 */
[----:B------:R-:W-:Y:S01]  /*11690*/  IADD3 R11, R11, UR13, RZ ;  /* 0x0000000d0b0b7c10 */ /* 0x000fe2000fffe0ff */
[----:B--2---:R-:W-:-:S04]  /*116a0*/  FMUL R5, R12, UR22 ;  /* 0x000000160c057c20 */ /* 0x004fc80008400000 */
[----:B------:R-:W-:-:S05]  /*116b0*/  FFMA R13, R44, UR23, R5 ;  /* 0x000000172c0d7c23 */ /* 0x000fca0008000005 */
[----:B------:R0:W-:Y:S01]  /*116c0*/  @P3 STG.E desc[UR18][R10.64+0x200], R13 ;  /* 0x0002000d0a003986 */ /* 0x0001e2000c101912 */
[----:B------:R-:W-:Y:S05]  /*116d0*/  @!P6 BRA `(.L_x_244) ;  /* 0x000000000008e947 */ /* 0x000fea0003800000 */
[----:B---3--:R-:W2:Y:S04]  /*116e0*/  LDL.64 R24, [R1+0x30] ;  /* 0x0000300001187983 */ /* 0x008ea80000100a00 */
[----:B--2---:R2:W5:Y:S02]  /*116f0*/  LDG.E.LTC128B R12, desc[UR18][R24.64+0x200] ;  /* 0x00020012180c7981 */ /* 0x004564000c1e1920 */
.L_x_244:
[----:B------:R-:W-:Y:S05]  /*11700*/  BSYNC B1 ;  /* 0x0000000000017941 */ /* 0x000fea0003800000 */
.L_x_243:
[----:B0---45:R-:W-:Y:S01]  /*11710*/  FMUL R8, R12, UR22 ;  /* 0x000000160c087c20 */ /* 0x031fe20008400000 */
[----:B------:R-:W-:Y:S01]  /*11720*/  IADD3.X R5, R9, UR10, RZ, P5, !PT ;  /* 0x0000000a09057c10 */ /* 0x000fe2000affe4ff */
[----:B------:R-:W-:Y:S01]  /*11730*/  BSSY B1, `(.L_x_245) ;  /* 0x0000006000017945 */ /* 0x000fe20003800000 */
[----:B------:R-:W-:Y:S01]  /*11740*/  ISETP.GT.AND P2, PT, R0, 0x28, P1 ;  /* 0x000000280000780c */ /* 0x000fe20000f44270 */
[----:B------:R-:W-:-:S05]  /*11750*/  FFMA R45, R45, UR23, R8 ;  /* 0x000000172d2d7c23 */ /* 0x000fca0008000008 */
[----:B------:R0:W-:Y:S07]  /*11760*/  @P6 STG.E desc[UR18][R4.64+0x200], R45 ;  /* 0x0002002d04006986 */ /* 0x0001ee000c101912 */
[----:B------:R-:W-:Y:S05]  /*11770*/  @!P2 BRA `(.L_x_246) ;  /* 0x000000000004a947 */ /* 0x000fea0003800000 */
[----:B------:R4:W5:Y:S02]  /*11780*/  LDG.E.LTC128B R12, desc[UR18][R14.64+0x220] ;  /* 0x000220120e0c7981 */ /* 0x000964000c1e1920 */
.L_x_246:
[----:B------:R-:W-:Y:S05]  /*11790*/  BSYNC B1 ;  /* 0x0000000000017941 */ /* 0x000fea0003800000 */
.L_x_245:
[----:B-----5:R-:W-:Y:S01]  /*117a0*/  FMUL R9, R12, UR22 ;  /* 0x000000160c097c20 */ /* 0x020fe20008400000 */
        /* <DEDUP_REMOVED lines=8> */
.L_x_248:
[----:B------:R-:W-:Y:S05]  /*11830*/  BSYNC B1 ;  /* 0x0000000000017941 */ /* 0x000fea0003800000 */
.L_x_247:
[----:B----4-:R-:W4:Y:S01]  /*11840*/  LDL.64 R14, [R1+0x28] ;  /* 0x00002800010e7983 */ /* 0x010f220000100a00 */
[----:B-----5:R-:W-:-:S04]  /*11850*/  FMUL R8, R12, UR22 ;  /* 0x000000160c087c20 */ /* 0x020fc80008400000 */
[----:B------:R-:W-:-:S05]  /*11860*/  FFMA R47, R47, UR23, R8 ;  /* 0x000000172f2f7c23 */ /* 0x000fca0008000008 */
[----:B------:R0:W-:Y:S04]  /*11870*/  @P5 STG.E desc[UR18][R4.64+0x220], R47 ;  /* 0x0002202f04005986 */ /* 0x0001e8000c101912 */
[----:B----4-:R-:W4:Y:S01]  /*11880*/  @P3 LDG.E.LTC128B R12, desc[UR18][R14.64+0x200] ;  /* 0x000200120e0c3981 */ /* 0x010f22000c1e1920 */
[----:B0-----:R-:W-:Y:S01]  /*11890*/  IMAD.U32 R11, RZ, RZ, UR28 ;  /* 0x0000001cff0b7e24 */ /* 0x001fe2000f8e00ff */
[----:B------:R-:W-:Y:S01]  /*118a0*/  ISETP.GT.AND P6, PT, R0, 0x31, P0 ;  /* 0x000000310000780c */ /* 0x000fe200007c4270 */
[----:B------:R-:W-:Y:S01]  /*118b0*/  BSSY B1, `(.L_x_249) ;  /* 0x000000a000017945 */ /* 0x000fe20003800000 */
[----:B------:R-:W-:Y:S01]  /*118c0*/  IADD3 R8, P5, R4, UR11, RZ ;  /* 0x0000000b04087c10 */ /* 0x000fe2000ffbe0ff */
[----:B------:R-:W-:-:S04]  /*118d0*/  IMAD.WIDE.U32 R10, R11, 0x1c, R4 ;  /* 0x0000001c0b0a7825 */ /* 0x000fc800078e0004 */
[----:B------:R-:W-:Y:S02]  /*118e0*/  VIADD R11, R11, UR13 ;  /* 0x0000000d0b0b7c36 */ /* 0x000fe40008000000 */
[----:B----4-:R-:W-:-:S04]  /*118f0*/  FMUL R9, R12, UR22 ;  /* 0x000000160c097c20 */ /* 0x010fc80008400000 */
[----:B------:R-:W-:-:S05]  /*11900*/  FFMA R13, R48, UR23, R9 ;  /* 0x00000017300d7c23 */ /* 0x000fca0008000009 */
[----:B------:R0:W-:Y:S01]  /*11910*/  @P3 STG.E desc[UR18][R10.64+0x200], R13 ;  /* 0x0002000d0a003986 */ /* 0x0001e2000c101912 */
[----:B------:R-:W-:Y:S05]  /*11920*/  @!P6 BRA `(.L_x_250) ;  /* 0x000000000008e947 */ /* 0x000fea0003800000 */
[----:B--23--:R-:W2:Y:S04]  /*11930*/  LDL.64 R24, [R1+0x20] ;  /* 0x0000200001187983 */ /* 0x00cea80000100a00 */
[----:B--2---:R4:W5:Y:S02]  /*11940*/  LDG.E.LTC128B R12, desc[UR18][R24.64+0x200] ;  /* 0x00020012180c7981 */ /* 0x004964000c1e1920 */
.L_x_250:
[----:B------:R-:W-:Y:S05]  /*11950*/  BSYNC B1 ;  /* 0x0000000000017941 */ /* 0x000fea0003800000 */
.L_x_249:
        /* <DEDUP_REMOVED lines=8> */
.L_x_252:
[----:B------:R-:W-:Y:S05]  /*119e0*/  BSYNC B1 ;  /* 0x0000000000017941 */ /* 0x000fea0003800000 */
.L_x_251:
        /* <DEDUP_REMOVED lines=9> */
.L_x_254:
[----:B------:R-:W-:Y:S05]  /*11a80*/  BSYNC B1 ;  /* 0x0000000000017941 */ /* 0x000fea0003800000 */
.L_x_253:
[----:B0-----:R-:W2:Y:S01]  /*11a90*/  LDL.64 R14, [R1+0x18] ;  /* 0x00001800010e7983 */ /* 0x001ea20000100a00 */
[----:B-----5:R-:W-:-:S04]  /*11aa0*/  FMUL R4, R12, UR22 ;  /* 0x000000160c047c20 */ /* 0x020fc80008400000 */
[----:B------:R-:W-:-:S05]  /*11ab0*/  FFMA R51, R51, UR23, R4 ;  /* 0x0000001733337c23 */ /* 0x000fca0008000004 */
[----:B------:R0:W-:Y:S04]  /*11ac0*/  @P5 STG.E desc[UR18][R8.64+0x220], R51 ;  /* 0x0002203308005986 */ /* 0x0001e8000c101912 */
[----:B--2---:R-:W2:Y:S01]  /*11ad0*/  @P3 LDG.E.LTC128B R12, desc[UR18][R14.64+0x200] ;  /* 0x000200120e0c3981 */ /* 0x004ea2000c1e1920 */
[----:B------:R-:W-:Y:S01]  /*11ae0*/  MOV R11, UR28 ;  /* 0x0000001c000b7c02 */ /* 0x000fe20008000f00 */
[----:B------:R-:W-:Y:S01]  /*11af0*/  BSSY B1, `(.L_x_255) ;  /* 0x000000b000017945 */ /* 0x000fe20003800000 */
[----:B------:R-:W-:Y:S02]  /*11b00*/  ISETP.GT.AND P6, PT, R0, 0x39, P0 ;  /* 0x000000390000780c */ /* 0x000fe400007c4270 */
[----:B------:R-:W-:Y:S01]  /*11b10*/  IADD3 R4, P5, R8, UR11, RZ ;  /* 0x0000000b08047c10 */ /* 0x000fe2000ffbe0ff */
[----:B------:R-:W-:-:S04]  /*11b20*/  IMAD.WIDE.U32 R10, R11, 0x1c, R8 ;  /* 0x0000001c0b0a7825 */ /* 0x000fc800078e0008 */
[----:B------:R-:W-:Y:S02]  /*11b30*/  VIADD R11, R11, UR13 ;  /* 0x0000000d0b0b7c36 */ /* 0x000fe40008000000 */
[----:B--2---:R-:W-:-:S04]  /*11b40*/  FMUL R5, R12, UR22 ;  /* 0x000000160c057c20 */ /* 0x004fc80008400000 */
[----:B------:R-:W-:-:S05]  /*11b50*/  FFMA R13, R52, UR23, R5 ;  /* 0x00000017340d7c23 */ /* 0x000fca0008000005 */
[----:B------:R0:W-:Y:S01]  /*11b60*/  @P3 STG.E desc[UR18][R10.64+0x200], R13 ;  /* 0x0002000d0a003986 */ /* 0x0001e2000c101912 */
[----:B------:R-:W-:Y:S05]  /*11b70*/  @!P6 BRA `(.L_x_256) ;  /* 0x000000000008e947 */ /* 0x000fea0003800000 */
[----:B---34-:R-:W2:Y:S04]  /*11b80*/  LDL.64 R24, [R1+0x10] ;  /* 0x0000100001187983 */ /* 0x018ea80000100a00 */
[----:B--2---:R2:W5:Y:S02]  /*11b90*/  LDG.E.LTC128B R12, desc[UR18][R24.64+0x200] ;  /* 0x00020012180c7981 */ /* 0x004564000c1e1920 */
.L_x_256:
[----:B------:R-:W-:Y:S05]  /*11ba0*/  BSYNC B1 ;  /* 0x0000000000017941 */ /* 0x000fea0003800000 */
.L_x_255:
[----:B0----5:R-:W-:Y:S01]  /*11bb0*/  FMUL R8, R12, UR22 ;  /* 0x000000160c087c20 */ /* 0x021fe20008400000 */
[----:B------:R-:W-:Y:S01]  /*11bc0*/  IADD3.X R5, R9, UR10, RZ, P5, !PT ;  /* 0x0000000a09057c10 */ /* 0x000fe2000affe4ff */
[----:B------:R-:W-:Y:S01]  /*11bd0*/  BSSY B1, `(.L_x_257) ;  /* 0x0000006000017945 */ /* 0x000fe20003800000 */
[----:B------:R-:W-:Y:S01]  /*11be0*/  ISETP.GT.AND P2, PT, R0, 0x38, P1 ;  /* 0x000000380000780c */ /* 0x000fe20000f44270 */
[----:B------:R-:W-:-:S05]  /*11bf0*/  FFMA R53, R53, UR23, R8 ;  /* 0x0000001735357c23 */ /* 0x000fca0008000008 */
[----:B------:R0:W-:Y:S07]  /*11c00*/  @P6 STG.E desc[UR18][R4.64+0x200], R53 ;  /* 0x0002003504006986 */ /* 0x0001ee000c101912 */
[----:B------:R-:W-:Y:S05]  /*11c10*/  @!P2 BRA `(.L_x_258) ;  /* 0x000000000004a947 */ /* 0x000fea0003800000 */
[----:B------:R0:W5:Y:S02]  /*11c20*/  LDG.E.LTC128B R12, desc[UR18][R14.64+0x220] ;  /* 0x000220120e0c7981 */ /* 0x000164000c1e1920 */
.L_x_258:
[----:B------:R-:W-:Y:S05]  /*11c30*/  BSYNC B1 ;  /* 0x0000000000017941 */ /* 0x000fea0003800000 */
.L_x_257:
        /* <DEDUP_REMOVED lines=9> */
.L_x_260:
[----:B------:R-:W-:Y:S05]  /*11cd0*/  BSYNC B1 ;  /* 0x0000000000017941 */ /* 0x000fea0003800000 */
.L_x_259:
        /* <DEDUP_REMOVED lines=15> */
[----:B---34-:R-:W2:Y:S04]  /*11dd0*/  LDL.64 R24, [R1] ;  /* 0x0000000001187983 */ /* 0x018ea80000100a00 */
[----:B--2---:R2:W5:Y:S02]  /*11de0*/  LDG.E.LTC128B R12, desc[UR18][R24.64+0x200] ;  /* 0x00020012180c7981 */ /* 0x004564000c1e1920 */
.L_x_262:
[----:B------:R-:W-:Y:S05]  /*11df0*/  BSYNC B1 ;  /* 0x0000000000017941 */ /* 0x000fea0003800000 */
.L_x_261:
        /* <DEDUP_REMOVED lines=8> */
.L_x_264:
[----:B------:R-:W-:Y:S05]  /*11e80*/  BSYNC B1 ;  /* 0x0000000000017941 */ /* 0x000fea0003800000 */
.L_x_263:
[----:B-----5:R-:W-:Y:S01]  /*11e90*/  FMUL R5, R12, UR22 ;  /* 0x000000160c057c20 */ /* 0x020fe20008400000 */
[C---:B------:R-:W-:Y:S01]  /*11ea0*/  ISETP.GT.AND P5, PT, R0.reuse, 0x41, P1 ;  /* 0x000000410000780c */ /* 0x040fe20000fa4270 */
[----:B------:R-:W-:Y:S01]  /*11eb0*/  BSSY B1, `(.L_x_265) ;  /* 0x0000007000017945 */ /* 0x000fe20003800000 */
[----:B------:R-:W-:Y:S01]  /*11ec0*/  ISETP.GT.AND P3, PT, R0, 0x48, P0 ;  /* 0x000000480000780c */ /* 0x000fe20000764270 */
[----:B------:R-:W-:-:S05]  /*11ed0*/  FFMA R5, R58, UR23, R5 ;  /* 0x000000173a057c23 */ /* 0x000fca0008000005 */
[----:B------:R0:W-:Y:S05]  /*11ee0*/  @P2 STG.E desc[UR18][R10.64+0x220], R5 ;  /* 0x000220050a002986 */ /* 0x0001ea000c101912 */
[----:B------:R-:W-:Y:S05]  /*11ef0*/  @!P5 BRA `(.L_x_266) ;  /* 0x000000000008d947 */ /* 0x000fea0003800000 */
[----:B0-----:R-:W2:Y:S04]  /*11f00*/  LDL.LU.64 R14, [R1] ;  /* 0x00000000010e7983 */ /* 0x001ea80000300a00 */
[----:B--2---:R0:W5:Y:S02]  /*11f10*/  LDG.E.LTC128B R12, desc[UR18][R14.64+0x220] ;  /* 0x000220120e0c7981 */ /* 0x004164000c1e1920 */
.L_x_266:
[----:B------:R-:W-:Y:S05]  /*11f20*/  BSYNC B1 ;  /* 0x0000000000017941 */ /* 0x000fea0003800000 */
.L_x_265:
[----:B-----5:R-:W-:-:S04]  /*11f30*/  FMUL R4, R12, UR22 ;  /* 0x000000160c047c20 */ /* 0x020fc80008400000 */
[----:B------:R-:W-:-:S05]  /*11f40*/  FFMA R59, R59, UR23, R4 ;  /* 0x000000173b3b7c23 */ /* 0x000fca0008000004 */
[----:B------:R1:W-:Y:S04]  /*11f50*/  @P5 STG.E desc[UR18][R8.64+0x220], R59 ;  /* 0x0002203b08005986 */ /* 0x0003e8000c101912 */
[----:B------:R-:W2:Y:S01]  /*11f60*/  @P3 LDG.E.LTC128B R12, desc[UR18][R236.64+0x200] ;  /* 0x00020012ec0c3981 */ /* 0x000ea2000c1e1920 */
[----:B0-----:R-:W-:Y:S01]  /*11f70*/  IMAD.U32 R11, RZ, RZ, UR28 ;  /* 0x0000001cff0b7e24 */ /* 0x001fe2000f8e00ff */
[----:B------:R-:W-:Y:S01]  /*11f80*/  ISETP.GT.AND P6, PT, R0, 0x49, P0 ;  /* 0x000000490000780c */ /* 0x000fe200007c4270 */
[----:B------:R-:W-:Y:S01]  /*11f90*/  BSSY B1, `(.L_x_267) ;  /* 0x0000009000017945 */ /* 0x000fe20003800000 */
[----:B------:R-:W-:Y:S01]  /*11fa0*/  IADD3 R4, P5, R8, UR11, RZ ;  /* 0x0000000b08047c10 */ /* 0x000fe2000ffbe0ff */
[----:B------:R-:W-:-:S04]  /*11fb0*/  IMAD.WIDE.U32 R10, R11, 0x1c, R8 ;  /* 0x0000001c0b0a7825 */ /* 0x000fc800078e0008 */
[----:B------:R-:W-:Y:S02]  /*11fc0*/  VIADD R11, R11, UR13 ;  /* 0x0000000d0b0b7c36 */ /* 0x000fe40008000000 */
[----:B--2---:R-:W-:-:S04]  /*11fd0*/  FMUL R5, R12, UR22 ;  /* 0x000000160c057c20 */ /* 0x004fc80008400000 */
[----:B------:R-:W-:-:S05]  /*11fe0*/  FFMA R13, R60, UR23, R5 ;  /* 0x000000173c0d7c23 */ /* 0x000fca0008000005 */
[----:B------:R1:W-:Y:S01]  /*11ff0*/  @P3 STG.E desc[UR18][R10.64+0x200], R13 ;  /* 0x0002000d0a003986 */ /* 0x0003e2000c101912 */
[----:B------:R-:W-:Y:S05]  /*12000*/  @!P6 BRA `(.L_x_268) ;  /* 0x000000000004e947 */ /* 0x000fea0003800000 */
[----:B------:R0:W5:Y:S02]  /*12010*/  LDG.E.LTC128B R12, desc[UR18][R234.64+0x200] ;  /* 0x00020012ea0c7981 */ /* 0x000164000c1e1920 */
.L_x_268:
[----:B------:R-:W-:Y:S05]  /*12020*/  BSYNC B1 ;  /* 0x0000000000017941 */ /* 0x000fea0003800000 */
.L_x_267:
[----:B-1---5:R-:W-:Y:S01]  /*12030*/  FMUL R8, R12, UR22 ;  /* 0x000000160c087c20 */ /* 0x022fe20008400000 */
[----:B------:R-:W-:Y:S01]  /*12040*/  IADD3.X R5, R9, UR10, RZ, P5, !PT ;  /* 0x0000000a09057c10 */ /* 0x000fe2000affe4ff */
[----:B------:R-:W-:Y:S01]  /*12050*/  BSSY B1, `(.L_x_269) ;  /* 0x0000006000017945 */ /* 0x000fe20003800000 */
[----:B------:R-:W-:Y:S01]  /*12060*/  ISETP.GT.AND P2, PT, R0, 0x48, P1 ;  /* 0x000000480000780c */ /* 0x000fe20000f44270 */
[----:B------:R-:W-:-:S05]  /*12070*/  FFMA R61, R61, UR23, R8 ;  /* 0x000000173d3d7c23 */ /* 0x000fca0008000008 */
[----:B------:R1:W-:Y:S07]  /*12080*/  @P6 STG.E desc[UR18][R4.64+0x200], R61 ;  /* 0x0002003d04006986 */ /* 0x0003ee000c101912 */
[----:B------:R-:W-:Y:S05]  /*12090*/  @!P2 BRA `(.L_x_270) ;  /* 0x000000000004a947 */ /* 0x000fea0003800000 */
[----:B------:R2:W5:Y:S02]  /*120a0*/  LDG.E.LTC128B R12, desc[UR18][R236.64+0x220] ;  /* 0x00022012ec0c7981 */ /* 0x000564000c1e1920 */
.L_x_270:
[----:B------:R-:W-:Y:S05]  /*120b0*/  BSYNC B1 ;  /* 0x0000000000017941 */ /* 0x000fea0003800000 */
.L_x_269:
[----:B-----5:R-:W-:Y:S01]  /*120c0*/  FMUL R9, R12, UR22 ;  /* 0x000000160c097c20 */ /* 0x020fe20008400000 */
[C---:B------:R-:W-:Y:S01]  /*120d0*/  ISETP.GT.AND P5, PT, R0.reuse, 0x49, P1 ;  /* 0x000000490000780c */ /* 0x040fe20000fa4270 */
[----:B------:R-:W-:Y:S01]  /*120e0*/  BSSY B1, `(.L_x_271) ;  /* 0x0000006000017945 */ /* 0x000fe20003800000 */
[----:B------:R-:W-:Y:S01]  /*120f0*/  ISETP.GT.AND P3, PT, R0, 0x50, P0 ;  /* 0x000000500000780c */ /* 0x000fe20000764270 */
[----:B------:R-:W-:-:S05]  /*12100*/  FFMA R9, R62, UR23, R9 ;  /* 0x000000173e097c23 */ /* 0x000fca0008000009 */
[----:B------:R0:W-:Y:S05]  /*12110*/  @P2 STG.E desc[UR18][R10.64+0x220], R9 ;  /* 0x000220090a002986 */ /* 0x0001ea000c101912 */
[----:B------:R-:W-:Y:S05]  /*12120*/  @!P5 BRA `(.L_x_272) ;  /* 0x000000000004d947 */ /* 0x000fea0003800000 */
[----:B------:R0:W5:Y:S02]  /*12130*/  LDG.E.LTC128B R12, desc[UR18][R234.64+0x220] ;  /* 0x00022012ea0c7981 */ /* 0x000164000c1e1920 */
.L_x_272:
[----:B------:R-:W-:Y:S05]  /*12140*/  BSYNC B1 ;  /* 0x0000000000017941 */ /* 0x000fea0003800000 */
.L_x_271:
[----:B-----5:R-:W-:-:S04]  /*12150*/  FMUL R8, R12, UR22 ;  /* 0x000000160c087c20 */ /* 0x020fc80008400000 */
[----:B------:R-:W-:-:S05]  /*12160*/  FFMA R63, R63, UR23, R8 ;  /* 0x000000173f3f7c23 */ /* 0x000fca0008000008 */
[----:B------:R1:W-:Y:S04]  /*12170*/  @P5 STG.E desc[UR18][R4.64+0x220], R63 ;  /* 0x0002203f04005986 */ /* 0x0003e8000c101912 */
[----:B------:R-:W2:Y:S01]  /*12180*/  @P3 LDG.E.LTC128B R12, desc[UR18][R232.64+0x200] ;  /* 0x00020012e80c3981 */ /* 0x000ea2000c1e1920 */
[----:B0-----:R-:W-:Y:S01]  /*12190*/  MOV R9, UR28 ;  /* 0x0000001c00097c02 */ /* 0x001fe20008000f00 */
        /* <DEDUP_REMOVED lines=10> */
.L_x_274:
[----:B------:R-:W-:Y:S05]  /*12240*/  BSYNC B1 ;  /* 0x0000000000017941 */ /* 0x000fea0003800000 */
.L_x_273:
        /* <DEDUP_REMOVED lines=8> */
.L_x_276:
[----:B------:R-:W-:Y:S05]  /*122d0*/  BSYNC B1 ;  /* 0x0000000000017941 */ /* 0x000fea0003800000 */
.L_x_275:
        /* <DEDUP_REMOVED lines=8> */
.L_x_278:
[----:B------:R-:W-:Y:S05]  /*12360*/  BSYNC B1 ;  /* 0x0000000000017941 */ /* 0x000fea0003800000 */
.L_x_277:
        /* <DEDUP_REMOVED lines=14> */
[----:B------:R0:W5:Y:S02]  /*12450*/  LDG.E.LTC128B R12, desc[UR18][R18.64+0x200] ;  /* 0x00020012120c7981 */ /* 0x000164000c1e1920 */
.L_x_280:
[----:B------:R-:W-:Y:S05]  /*12460*/  BSYNC B1 ;  /* 0x0000000000017941 */ /* 0x000fea0003800000 */
.L_x_279:
        /* <DEDUP_REMOVED lines=8> */
.L_x_282:
[----:B------:R-:W-:Y:S05]  /*124f0*/  BSYNC B1 ;  /* 0x0000000000017941 */ /* 0x000fea0003800000 */
.L_x_281:
        /* <DEDUP_REMOVED lines=8> */
.L_x_284:
[----:B------:R-:W-:Y:S05]  /*12580*/  BSYNC B1 ;  /* 0x0000000000017941 */ /* 0x000fea0003800000 */
.L_x_283:
[----:B0----5:R-:W-:-:S04]  /*12590*/  FMUL R4, R12, UR22 ;  /* 0x000000160c047c20 */ /* 0x021fc80008400000 */
[----:B------:R-:W-:-:S05]  /*125a0*/  FFMA R71, R71, UR23, R4 ;  /* 0x0000001747477c23 */ /* 0x000fca0008000004 */
[----:B------:R0:W-:Y:S04]  /*125b0*/  @P5 STG.E desc[UR18][R8.64+0x220], R71 ;  /* 0x0002204708005986 */ /* 0x0001e8000c101912 */
[----:B------:R-:W2:Y:S01]  /*125c0*/  @P3 LDG.E.LTC128B R12, desc[UR18][R22.64+0x200] ;  /* 0x00020012160c3981 */ /* 0x000ea2000c1e1920 */
[----:B------:R-:W-:Y:S01]  /*125d0*/  IMAD.U32 R5, RZ, RZ, UR28 ;  /* 0x0000001cff057e24 */ /* 0x000fe2000f8e00ff */
        /* <DEDUP_REMOVED lines=10> */
.L_x_286:
[----:B------:R-:W-:Y:S05]  /*12680*/  BSYNC B1 ;  /* 0x0000000000017941 */ /* 0x000fea0003800000 */
.L_x_285:
        /* <DEDUP_REMOVED lines=8> */
.L_x_288:
[----:B------:R-:W-:Y:S05]  /*12710*/  BSYNC B1 ;  /* 0x0000000000017941 */ /* 0x000fea0003800000 */
.L_x_287:
        /* <DEDUP_REMOVED lines=8> */
.L_x_290:
[----:B------:R-:W-:Y:S05]  /*127a0*/  BSYNC B1 ;  /* 0x0000000000017941 */ /* 0x000fea0003800000 */
.L_x_289:
[----:B0----5:R-:W-:-:S04]  /*127b0*/  FMUL R4, R12, UR22 ;  /* 0x000000160c047c20 */ /* 0x021fc80008400000 */
[----:B------:R-:W-:-:S05]  /*127c0*/  FFMA R75, R75, UR23, R4 ;  /* 0x000000174b4b7c23 */ /* 0x000fca0008000004 */
[----:B------:R0:W-:Y:S04]  /*127d0*/  @P5 STG.E desc[UR18][R10.64+0x220], R75 ;  /* 0x0002204b0a005986 */ /* 0x0001e8000c101912 */
[----:B------:R-:W2:Y:S01]  /*127e0*/  @P3 LDG.E.LTC128B R12, desc[UR18][R154.64+0x200] ;  /* 0x000200129a0c3981 */ /* 0x000ea2000c1e1920 */
        /* <DEDUP_REMOVED lines=11> */
.L_x_292:
[----:B------:R-:W-:Y:S05]  /*128a0*/  BSYNC B1 ;  /* 0x0000000000017941 */ /* 0x000fea0003800000 */
.L_x_291:
        /* <DEDUP_REMOVED lines=8> */
.L_x_294:
[----:B------:R-:W-:Y:S05]  /*12930*/  BSYNC B1 ;  /* 0x0000000000017941 */ /* 0x000fea0003800000 */
.L_x_293:
        /* <DEDUP_REMOVED lines=8> */
.L_x_296:
[----:B------:R-:W-:Y:S05]  /*129c0*/  BSYNC B1 ;  /* 0x0000000000017941 */ /* 0x000fea0003800000 */
.L_x_295:
        /* <DEDUP_REMOVED lines=15> */
.L_x_298:
[----:B------:R-:W-:Y:S05]  /*12ac0*/  BSYNC B1 ;  /* 0x0000000000017941 */ /* 0x000fea0003800000 */
.L_x_297:
        /* <DEDUP_REMOVED lines=8> */
.L_x_300:
[----:B------:R-:W-:Y:S05]  /*12b50*/  BSYNC B1 ;  /* 0x0000000000017941 */ /* 0x000fea0003800000 */
.L_x_299:
        /* <DEDUP_REMOVED lines=8> */
.L_x_302:
[----:B------:R-:W-:Y:S05]  /*12be0*/  BSYNC B1 ;  /* 0x0000000000017941 */ /* 0x000fea0003800000 */
.L_x_301:
        /* <DEDUP_REMOVED lines=15> */
.L_x_304:
[----:B------:R-:W-:Y:S05]  /*12ce0*/  BSYNC B1 ;  /* 0x0000000000017941 */ /* 0x000fea0003800000 */
.L_x_303:
        /* <DEDUP_REMOVED lines=8> */
.L_x_306:
[----:B------:R-:W-:Y:S05]  /*12d70*/  BSYNC B1 ;  /* 0x0000000000017941 */ /* 0x000fea0003800000 */
.L_x_305:
        /* <DEDUP_REMOVED lines=8> */
.L_x_308:
[----:B------:R-:W-:Y:S05]  /*12e00*/  BSYNC B1 ;  /* 0x0000000000017941 */ /* 0x000fea0003800000 */
.L_x_307:
        /* <DEDUP_REMOVED lines=15> */
.L_x_310:
[----:B------:R-:W-:Y:S05]  /*12f00*/  BSYNC B1 ;  /* 0x0000000000017941 */ /* 0x000fea0003800000 */
.L_x_309:
        /* <DEDUP_REMOVED lines=8> */
.L_x_312:
[----:B------:R-:W-:Y:S05]  /*12f90*/  BSYNC B1 ;  /* 0x0000000000017941 */ /* 0x000fea0003800000 */
.L_x_311:
        /* <DEDUP_REMOVED lines=8> */
.L_x_314:
[----:B------:R-:W-:Y:S05]  /*13020*/  BSYNC B1 ;  /* 0x0000000000017941 */ /* 0x000fea0003800000 */
.L_x_313:
        /* <DEDUP_REMOVED lines=15> */
.L_x_316:
[----:B------:R-:W-:Y:S05]  /*13120*/  BSYNC B1 ;  /* 0x0000000000017941 */ /* 0x000fea0003800000 */
.L_x_315:
        /* <DEDUP_REMOVED lines=8> */
.L_x_318:
[----:B------:R-:W-:Y:S05]  /*131b0*/  BSYNC B1 ;  /* 0x0000000000017941 */ /* 0x000fea0003800000 */
.L_x_317:
        /* <DEDUP_REMOVED lines=8> */
.L_x_320:
[----:B------:R-:W-:Y:S05]  /*13240*/  BSYNC B1 ;  /* 0x0000000000017941 */ /* 0x000fea0003800000 */
.L_x_319:
        /* <DEDUP_REMOVED lines=15> */
.L_x_322:
[----:B------:R-:W-:Y:S05]  /*13340*/  BSYNC B1 ;  /* 0x0000000000017941 */ /* 0x000fea0003800000 */
.L_x_321:
        /* <DEDUP_REMOVED lines=8> */
.L_x_324:
[----:B------:R-:W-:Y:S05]  /*133d0*/  BSYNC B1 ;  /* 0x0000000000017941 */ /* 0x000fea0003800000 */
.L_x_323:
        /* <DEDUP_REMOVED lines=8> */
.L_x_326:
[----:B------:R-:W-:Y:S05]  /*13460*/  BSYNC B1 ;  /* 0x0000000000017941 */ /* 0x000fea0003800000 */
.L_x_325:
        /* <DEDUP_REMOVED lines=15> */
.L_x_328:
[----:B------:R-:W-:Y:S05]  /*13560*/  BSYNC B1 ;  /* 0x0000000000017941 */ /* 0x000fea0003800000 */
.L_x_327:
        /* <DEDUP_REMOVED lines=8> */
.L_x_330:
[----:B------:R-:W-:Y:S05]  /*135f0*/  BSYNC B1 ;  /* 0x0000000000017941 */ /* 0x000fea0003800000 */
.L_x_329:
        /* <DEDUP_REMOVED lines=8> */
.L_x_332:
[----:B------:R-:W-:Y:S05]  /*13680*/  BSYNC B1 ;  /* 0x0000000000017941 */ /* 0x000fea0003800000 */
.L_x_331:
        /* <DEDUP_REMOVED lines=15> */
.L_x_334:
[----:B------:R-:W-:Y:S05]  /*13780*/  BSYNC B1 ;  /* 0x0000000000017941 */ /* 0x000fea0003800000 */
.L_x_333:
        /* <DEDUP_REMOVED lines=8> */
.L_x_336:
[----:B------:R-:W-:Y:S05]  /*13810*/  BSYNC B1 ;  /* 0x0000000000017941 */ /* 0x000fea0003800000 */
.L_x_335:
        /* <DEDUP_REMOVED lines=8> */
.L_x_338:
[----:B------:R-:W-:Y:S05]  /*138a0*/  BSYNC B1 ;  /* 0x0000000000017941 */ /* 0x000fea0003800000 */
.L_x_337:
        /* <DEDUP_REMOVED lines=15> */
.L_x_340:
[----:B------:R-:W-:Y:S05]  /*139a0*/  BSYNC B1 ;  /* 0x0000000000017941 */ /* 0x000fea0003800000 */
.L_x_339:
        /* <DEDUP_REMOVED lines=8> */
.L_x_342:
[----:B------:R-:W-:Y:S05]  /*13a30*/  BSYNC B1 ;  /* 0x0000000000017941 */ /* 0x000fea0003800000 */
.L_x_341:
        /* <DEDUP_REMOVED lines=8> */
.L_x_344:
[----:B------:R-:W-:Y:S05]  /*13ac0*/  BSYNC B1 ;  /* 0x0000000000017941 */ /* 0x000fea0003800000 */
.L_x_343:
        /* <DEDUP_REMOVED lines=15> */
.L_x_346:
[----:B------:R-:W-:Y:S05]  /*13bc0*/  BSYNC B1 ;  /* 0x0000000000017941 */ /* 0x000fea0003800000 */
.L_x_345:
        /* <DEDUP_REMOVED lines=8> */
.L_x_348:
[----:B------:R-:W-:Y:S05]  /*13c50*/  BSYNC B1 ;  /* 0x0000000000017941 */ /* 0x000fea0003800000 */
.L_x_347:
        /* <DEDUP_REMOVED lines=8> */
.L_x_350:
[----:B------:R-:W-:Y:S05]  /*13ce0*/  BSYNC B1 ;  /* 0x0000000000017941 */ /* 0x000fea0003800000 */
.L_x_349:
        /* <DEDUP_REMOVED lines=15> */
.L_x_352:
[----:B------:R-:W-:Y:S05]  /*13de0*/  BSYNC B1 ;  /* 0x0000000000017941 */ /* 0x000fea0003800000 */
.L_x_351:
        /* <DEDUP_REMOVED lines=8> */
.L_x_354:
[----:B------:R-:W-:Y:S05]  /*13e70*/  BSYNC B1 ;  /* 0x0000000000017941 */ /* 0x000fea0003800000 */
.L_x_353:
        /* <DEDUP_REMOVED lines=8> */
.L_x_356:
[----:B------:R-:W-:Y:S05]  /*13f00*/  BSYNC B1 ;  /* 0x0000000000017941 */ /* 0x000fea0003800000 */
.L_x_355:
        /* <DEDUP_REMOVED lines=15> */
.L_x_358:
[----:B------:R-:W-:Y:S05]  /*14000*/  BSYNC B1 ;  /* 0x0000000000017941 */ /* 0x000fea0003800000 */
.L_x_357:
        /* <DEDUP_REMOVED lines=8> */
.L_x_360:
[----:B------:R-:W-:Y:S05]  /*14090*/  BSYNC B1 ;  /* 0x0000000000017941 */ /* 0x000fea0003800000 */
.L_x_359:
        /* <DEDUP_REMOVED lines=8> */
.L_x_362:
[----:B------:R-:W-:Y:S05]  /*14120*/  BSYNC B1 ;  /* 0x0000000000017941 */ /* 0x000fea0003800000 */
.L_x_361:
        /* <DEDUP_REMOVED lines=15> */
.L_x_364:
[----:B------:R-:W-:Y:S05]  /*14220*/  BSYNC B1 ;  /* 0x0000000000017941 */ /* 0x000fea0003800000 */
.L_x_363:
        /* <DEDUP_REMOVED lines=8> */
.L_x_366:
[----:B------:R-:W-:Y:S05]  /*142b0*/  BSYNC B1 ;  /* 0x0000000000017941 */ /* 0x000fea0003800000 */
.L_x_365:
        /* <DEDUP_REMOVED lines=8> */
.L_x_368:
[----:B------:R-:W-:Y:S05]  /*14340*/  BSYNC B1 ;  /* 0x0000000000017941 */ /* 0x000fea0003800000 */
.L_x_367:
        /* <DEDUP_REMOVED lines=15> */
.L_x_370:
[----:B------:R-:W-:Y:S05]  /*14440*/  BSYNC B1 ;  /* 0x0000000000017941 */ /* 0x000fea0003800000 */
.L_x_369:
        /* <DEDUP_REMOVED lines=8> */
.L_x_372:
[----:B------:R-:W-:Y:S05]  /*144d0*/  BSYNC B1 ;  /* 0x0000000000017941 */ /* 0x000fea0003800000 */
.L_x_371:
        /* <DEDUP_REMOVED lines=8> */
.L_x_374:
[----:B------:R-:W-:Y:S05]  /*14560*/  BSYNC B1 ;  /* 0x0000000000017941 */ /* 0x000fea0003800000 */
.L_x_373:
        /* <DEDUP_REMOVED lines=15> */
.L_x_376:
[----:B------:R-:W-:Y:S05]  /*14660*/  BSYNC B1 ;  /* 0x0000000000017941 */ /* 0x000fea0003800000 */
.L_x_375:
        /* <DEDUP_REMOVED lines=8> */
.L_x_378:
[----:B------:R-:W-:Y:S05]  /*146f0*/  BSYNC B1 ;  /* 0x0000000000017941 */ /* 0x000fea0003800000 */
.L_x_377:
        /* <DEDUP_REMOVED lines=8> */
.L_x_380:
[----:B------:R-:W-:Y:S05]  /*14780*/  BSYNC B1 ;  /* 0x0000000000017941 */ /* 0x000fea0003800000 */
.L_x_379:
        /* <DEDUP_REMOVED lines=15> */
.L_x_382:
[----:B------:R-:W-:Y:S05]  /*14880*/  BSYNC B1 ;  /* 0x0000000000017941 */ /* 0x000fea0003800000 */
.L_x_381:
        /* <DEDUP_REMOVED lines=8> */
.L_x_384:
[----:B------:R-:W-:Y:S05]  /*14910*/  BSYNC B1 ;  /* 0x0000000000017941 */ /* 0x000fea0003800000 */
.L_x_383:
        /* <DEDUP_REMOVED lines=8> */
.L_x_386:
[----:B------:R-:W-:Y:S05]  /*149a0*/  BSYNC B1 ;  /* 0x0000000000017941 */ /* 0x000fea0003800000 */
.L_x_385:
        /* <DEDUP_REMOVED lines=15> */
.L_x_388:
[----:B------:R-:W-:Y:S05]  /*14aa0*/  BSYNC B1 ;  /* 0x0000000000017941 */ /* 0x000fea0003800000 */
.L_x_387:
        /* <DEDUP_REMOVED lines=8> */
.L_x_390:
[----:B------:R-:W-:Y:S05]  /*14b30*/  BSYNC B1 ;  /* 0x0000000000017941 */ /* 0x000fea0003800000 */
.L_x_389:
        /* <DEDUP_REMOVED lines=8> */
.L_x_392:
[----:B------:R-:W-:Y:S05]  /*14bc0*/  BSYNC B1 ;  /* 0x0000000000017941 */ /* 0x000fea0003800000 */
.L_x_391:
        /* <DEDUP_REMOVED lines=15> */
.L_x_394:
[----:B------:R-:W-:Y:S05]  /*14cc0*/  BSYNC B1 ;  /* 0x0000000000017941 */ /* 0x000fea0003800000 */
.L_x_393:
        /* <DEDUP_REMOVED lines=8> */
.L_x_396:
[----:B------:R-:W-:Y:S05]  /*14d50*/  BSYNC B1 ;  /* 0x0000000000017941 */ /* 0x000fea0003800000 */
.L_x_395:
        /* <DEDUP_REMOVED lines=8> */
.L_x_398:
[----:B------:R-:W-:Y:S05]  /*14de0*/  BSYNC B1 ;  /* 0x0000000000017941 */ /* 0x000fea0003800000 */
.L_x_397:
        /* <DEDUP_REMOVED lines=15> */
.L_x_400:
[----:B------:R-:W-:Y:S05]  /*14ee0*/  BSYNC B1 ;  /* 0x0000000000017941 */ /* 0x000fea0003800000 */
.L_x_399:
        /* <DEDUP_REMOVED lines=8> */
.L_x_402:
[----:B------:R-:W-:Y:S05]  /*14f70*/  BSYNC B1 ;  /* 0x0000000000017941 */ /* 0x000fea0003800000 */
.L_x_401:
[----:B0----5:R-:W-:Y:S01]  /*14f80*/  FMUL R7, R12, UR22 ;  /* 0x000000160c077c20 */ /* 0x021fe20008400000 */
[----:B------:R-:W-:Y:S01]  /*14f90*/  ISETP.GT.AND P1, PT, R0, 0xf9, P1 ;  /* 0x000000f90000780c */ /* 0x000fe20000f24270 */
[----:B------:R-:W-:Y:S02]  /*14fa0*/  BSSY B1, `(.L_x_403) ;  /* 0x0000005000017945 */ /* 0x000fe40003800000 */
[----:B------:R-:W-:-:S05]  /*14fb0*/  FFMA R7, R150, UR23, R7 ;  /* 0x0000001796077c23 */ /* 0x000fca0008000007 */
[----:B------:R0:W-:Y:S05]  /*14fc0*/  @P3 STG.E desc[UR18][R4.64+0x220], R7 ;  /* 0x0002200704003986 */ /* 0x0001ea000c101912 */
[----:B------:R-:W-:Y:S05]  /*14fd0*/  @!P1 BRA `(.L_x_404) ;  /* 0x0000000000049947 */ /* 0x000fea0003800000 */
[----:B------:R0:W5:Y:S02]  /*14fe0*/  LDG.E.LTC128B R12, desc[UR18][R2.64+0x220] ;  /* 0x00022012020c7981 */ /* 0x000164000c1e1920 */
.L_x_404:
[----:B------:R-:W-:Y:S05]  /*14ff0*/  BSYNC B1 ;  /* 0x0000000000017941 */ /* 0x000fea0003800000 */
.L_x_403:
[----:B-----5:R-:W-:-:S04]  /*15000*/  FMUL R12, R12, UR22 ;  /* 0x000000160c0c7c20 */ /* 0x020fc80008400000 */
[----:B------:R-:W-:Y:S01]  /*15010*/  FFMA R151, R151, UR23, R12 ;  /* 0x0000001797977c23 */ /* 0x000fe2000800000c */
[----:B------:R-:W-:Y:S06]  /*15020*/  @!P1 BRA `(.L_x_405) ;  /* 0x0000004c00649947 */ /* 0x000fec0003800000 */
[----:B------:R0:W-:Y:S01]  /*15030*/  STG.E desc[UR18][R8.64+0x220], R151 ;  /* 0x0002209708007986 */ /* 0x0001e2000c101912 */
[----:B------:R-:W-:Y:S05]  /*15040*/  BRA `(.L_x_405) ;  /* 0x0000004c005c7947 */ /* 0x000fea0003800000 */
.L_x_22:
[----:B------:R-:W2:Y:S01]  /*15050*/  LDL.LU R2, [R1] ;  /* 0x0000000001027983 */ /* 0x000ea20000300800 */
[----:B------:R-:W-:-:S03]  /*15060*/  ULDC.64 UR8, c[0x0][0x6c0] ;  /* 0x0001b00000087ab9 */ /* 0x000fc60000000a00 */
[----:B------:R-:W3:Y:S04]  /*15070*/  LDL.LU R6, [R1+0x4] ;  /* 0x0000040001067983 */ /* 0x000ee80000300800 */
[----:B------:R-:W4:Y:S04]  /*15080*/  LDL.LU R7, [R1+0x8] ;  /* 0x0000080001077983 */ /* 0x000f280000300800 */
[----:B------:R-:W5:Y:S04]  /*15090*/  LDL.LU R8, [R1+0xc] ;  /* 0x00000c0001087983 */ /* 0x000f680000300800 */
        /* <DEDUP_REMOVED lines=90> */
[----:B------:R-:W5:Y:S01]  /*15640*/  LDL.LU R154, [R1+0x208] ;  /* 0x00020800019a7983 */ /* 0x000f620000300800 */
[----:B------:R-:W-:Y:S01]  /*15650*/  LEA R4, P2, R12, UR8, 0x2 ;  /* 0x000000080c047c11 */ /* 0x000fe2000f8410ff */
[----:B--2---:R-:W-:Y:S01]  /*15660*/  FMUL R2, R2, UR23 ;  /* 0x0000001702027c20 */ /* 0x004fe20008400000 */
[----:B---3--:R-:W-:Y:S01]  /*15670*/  FMUL R6, R6, UR23 ;  /* 0x0000001706067c20 */ /* 0x008fe20008400000 */
[----:B------:R-:W2:Y:S01]  /*15680*/  LDL.LU R152, [R1+0x1f4] ;  /* 0x0001f40001987983 */ /* 0x000ea20000300800 */
[----:B------:R-:W-:-:S02]  /*15690*/  LEA.HI.X R5, R12, UR9, R18, 0x2, P2 ;  /* 0x000000090c057c11 */ /* 0x000fc400090f1412 */
[----:B------:R-:W-:Y:S01]  /*156a0*/  ISETP.GT.AND P2, PT, R0, 0x1, P0 ;  /* 0x000000010000780c */ /* 0x000fe20000744270 */
[----:B------:R-:W-:Y:S01]  /*156b0*/  USHF.L.U64.HI UR8, UR28, 0x2, UR29 ;  /* 0x000000021c087899 */ /* 0x000fe2000801021d */
[----:B----4-:R-:W-:Y:S01]  /*156c0*/  FMUL R7, R7, UR23 ;  /* 0x0000001707077c20 */ /* 0x010fe20008400000 */
[----:B------:R0:W-:Y:S04]  /*156d0*/  @P1 STG.E desc[UR18][R4.64], R2 ;  /* 0x0000000204001986 */ /* 0x0001e8000c101912 */
[----:B------:R-:W3:Y:S04]  /*156e0*/  LDL.LU R22, [R1+0x1f8] ;  /* 0x0001f80001167983 */ /* 0x000ee80000300800 */
[----:B------:R-:W4:Y:S01]  /*156f0*/  LDL.LU R20, [R1+0x1fc] ;  /* 0x0001fc0001147983 */ /* 0x000f220000300800 */
[----:B0-----:R-:W-:-:S03]  /*15700*/  IMAD.U32 R2, RZ, RZ, UR28 ;  /* 0x0000001cff027e24 */ /* 0x001fc6000f8e00ff */
[----:B------:R-:W2:Y:S02]  /*15710*/  LDL.LU R12, [R1+0x68] ;  /* 0x00006800010c7983 */ /* 0x000ea40000300800 */
[----:B------:R-:W-:Y:S02]  /*15720*/  LEA R2, P1, R2, R4, 0x2 ;  /* 0x0000000402027211 */ /* 0x000fe400078210ff */
[----:B------:R-:W3:Y:S02]  /*15730*/  LDL.LU R13, [R1+0x7c] ;  /* 0x00007c00010d7983 */ /* 0x000ee40000300800 */
[----:B------:R-:W-:Y:S02]  /*15740*/  IADD3.X R3, R5, UR8, RZ, P1, !PT ;  /* 0x0000000805037c10 */ /* 0x000fe40008ffe4ff */
[----:B------:R-:W4:Y:S04]  /*15750*/  LDL.LU R18, [R1+0xa4] ;  /* 0x0000a40001127983 */ /* 0x000f280000300800 */
[----:B------:R5:W-:Y:S01]  /*15760*/  @P2 STG.E desc[UR18][R2.64], R6 ;  /* 0x0000000602002986 */ /* 0x000be2000c101912 */
[----:B------:R-:W-:Y:S01]  /*15770*/  UIMAD UR8, UR29, 0x1c, URZ ;  /* 0x0000001c1d0878a4 */ /* 0x000fe2000f8e023f */
[----:B-----5:R-:W-:Y:S01]  /*15780*/  FMUL R6, R8, UR23 ;  /* 0x0000001708067c20 */ /* 0x020fe20008400000 */
[----:B------:R-:W-:-:S04]  /*15790*/  ISETP.GT.AND P2, PT, R154, 0x8, PT ;  /* 0x000000089a00780c */ /* 0x000fc80003f44270 */
[C---:B------:R-:W-:Y:S02]  /*157a0*/  ISETP.GT.AND P1, PT, R0.reuse, RZ, P2 ;  /* 0x000000ff0000720c */ /* 0x040fe40001724270 */
[----:B------:R-:W-:-:S11]  /*157b0*/  ISETP.GT.AND P3, PT, R0, 0x1, P2 ;  /* 0x000000010000780c */ /* 0x000fd60001764270 */
[----:B------:R0:W-:Y:S04]  /*157c0*/  @P1 STG.E desc[UR18][R4.64+0x20], R7 ;  /* 0x0000200704001986 */ /* 0x0001e8000c101912 */
[----:B0-----:R-:W5:Y:S01]  /*157d0*/  LDL.LU R7, [R1+0x10] ;  /* 0x0000100001077983 */ /* 0x001f620000300800 */
[----:B------:R-:W-:Y:S01]  /*157e0*/  MOV R8, UR28 ;  /* 0x0000001c00087c02 */ /* 0x000fe20008000f00 */
[----:B------:R-:W-:Y:S01]  /*157f0*/  USHF.L.U32 UR9, UR28, 0x5, URZ ;  /* 0x000000051c097899 */ /* 0x000fe2000800063f */
[C---:B------:R-:W-:Y:S01]  /*15800*/  ISETP.GT.AND P1, PT, R0.reuse, 0x8, P0 ;  /* 0x000000080000780c */ /* 0x040fe20000724270 */
[----:B------:R5:W-:Y:S01]  /*15810*/  @P3 STG.E desc[UR18][R2.64+0x20], R6 ;  /* 0x0000200602003986 */ /* 0x000be2000c101912 */
[----:B------:R-:W-:Y:S01]  /*15820*/  ISETP.GT.AND P3, PT, R0, 0x9, P0 ;  /* 0x000000090000780c */ /* 0x000fe20000764270 */
[----:B------:R-:W-:Y:S01]  /*15830*/  IMAD.WIDE.U32 R8, R8, 0x1c, R2 ;  /* 0x0000001c08087825 */ /* 0x000fe200078e0002 */
[----:B------:R-:W-:-:S03]  /*15840*/  USHF.L.U64.HI UR29, UR28, 0x5, UR29 ;  /* 0x000000051c1d7899 */ /* 0x000fc6000801021d */
[----:B------:R-:W-:Y:S01]  /*15850*/  FMUL R10, R10, UR23 ;  /* 0x000000170a0a7c20 */ /* 0x000fe20008400000 */
[----:B------:R-:W-:Y:S02]  /*15860*/  VIADD R9, R9, UR8 ;  /* 0x0000000809097c36 */ /* 0x000fe40008000000 */
[----:B-----5:R-:W-:-:S05]  /*15870*/  FMUL R6, R7, UR23 ;  /* 0x0000001707067c20 */ /* 0x020fca0008400000 */
[----:B------:R0:W-:Y:S02]  /*15880*/  @P1 STG.E desc[UR18][R8.64], R6 ;  /* 0x0000000608001986 */ /* 0x0001e4000c101912 */
[----:B0-----:R-:W-:-:S04]  /*15890*/  IADD3 R6, P1, R2, UR9, RZ ;  /* 0x0000000902067c10 */ /* 0x001fc8000ff3e0ff */
[----:B------:R-:W-:-:S05]  /*158a0*/  IADD3.X R7, R3, UR29, RZ, P1, !PT ;  /* 0x0000001d03077c10 */ /* 0x000fca0008ffe4ff */
[----:B------:R0:W-:Y:S04]  /*158b0*/  @P3 STG.E desc[UR18][R6.64], R10 ;  /* 0x0000000a06003986 */ /* 0x0001e8000c101912 */
[----:B0-----:R-:W5:Y:S01]  /*158c0*/  LDL.LU R10, [R1+0x18] ;  /* 0x00001800010a7983 */ /* 0x001f620000300800 */
[----:B------:R-:W-:Y:S01]  /*158d0*/  ISETP.GT.AND P1, PT, R0, 0x8, P2 ;  /* 0x000000080000780c */ /* 0x000fe20001724270 */
[----:B-----5:R-:W-:-:S12]  /*158e0*/  FMUL R10, R10, UR23 ;  /* 0x000000170a0a7c20 */ /* 0x020fd80008400000 */
[----:B------:R0:W-:Y:S04]  /*158f0*/  @P1 STG.E desc[UR18][R8.64+0x20], R10 ;  /* 0x0000200a08001986 */ /* 0x0001e8000c101912 */
[----:B0-----:R-:W5:Y:S04]  /*15900*/  LDL.LU R9, [R1+0x1c] ;  /* 0x00001c0001097983 */ /* 0x001f680000300800 */
[----:B------:R-:W2:Y:S01]  /*15910*/  LDL.LU R10, [R1+0x20] ;  /* 0x00002000010a7983 */ /* 0x000ea20000300800 */
[----:B------:R-:W-:Y:S01]  /*15920*/  ISETP.GT.AND P1, PT, R0, 0x9, P2 ;  /* 0x000000090000780c */ /* 0x000fe20001724270 */
[----:B-----5:R-:W-:Y:S01]  /*15930*/  FMUL R8, R9, UR23 ;  /* 0x0000001709087c20 */ /* 0x020fe20008400000 */
[----:B--2---:R-:W-:-:S11]  /*15940*/  FMUL R10, R10, UR23 ;  /* 0x000000170a0a7c20 */ /* 0x004fd60008400000 */
[----:B------:R0:W-:Y:S01]  /*15950*/  @P1 STG.E desc[UR18][R6.64+0x20], R8 ;  /* 0x0000200806001986 */ /* 0x0001e2000c101912 */
[----:B------:R-:W-:Y:S01]  /*15960*/  ISETP.GT.AND P1, PT, R0, 0x10, P0 ;  /* 0x000000100000780c */ /* 0x000fe20000724270 */
[----:B0-----:R-:W-:-:S04]  /*15970*/  IMAD.U32 R8, RZ, RZ, UR28 ;  /* 0x0000001cff087e24 */ /* 0x001fc8000f8e00ff */
[----:B------:R-:W-:-:S05]  /*15980*/  IMAD.WIDE.U32 R8, R8, 0x1c, R6 ;  /* 0x0000001c08087825 */ /* 0x000fca00078e0006 */
[----:B------:R-:W-:-:S05]  /*15990*/  IADD3 R9, R9, UR8, RZ ;  /* 0x0000000809097c10 */ /* 0x000fca000fffe0ff */
[----:B------:R0:W-:Y:S04]  /*159a0*/  @P1 STG.E desc[UR18][R8.64], R10 ;  /* 0x0000000a08001986 */ /* 0x0001e8000c101912 */
[----:B0-----:R-:W2:Y:S01]  /*159b0*/  LDL.LU R10, [R1+0x28] ;  /* 0x00002800010a7983 */ /* 0x001ea20000300800 */
[C---:B------:R-:W-:Y:S01]  /*159c0*/  ISETP.GT.AND P6, PT, R0.reuse, 0x11, P0 ;  /* 0x000000110000780c */ /* 0x040fe200007c4270 */
[----:B------:R-:W-:Y:S01]  /*159d0*/  FMUL R11, R11, UR23 ;  /* 0x000000170b0b7c20 */ /* 0x000fe20008400000 */
[----:B------:R-:W-:Y:S02]  /*159e0*/  ISETP.GT.AND P1, PT, R0, 0x10, P2 ;  /* 0x000000100000780c */ /* 0x000fe40001724270 */
[----:B------:R-:W-:Y:S02]  /*159f0*/  IADD3 R6, P5, R6, UR9, RZ ;  /* 0x0000000906067c10 */ /* 0x000fe4000ffbe0ff */
[----:B------:R-:W-:-:S02]  /*15a00*/  ISETP.GT.AND P3, PT, R0, 0x11, P2 ;  /* 0x000000110000780c */ /* 0x000fc40001764270 */
[----:B------:R-:W-:-:S05]  /*15a10*/  IADD3.X R7, R7, UR29, RZ, P5, !PT ;  /* 0x0000001d07077c10 */ /* 0x000fca000affe4ff */
[----:B------:R0:W-:Y:S04]  /*15a20*/  @P6 STG.E desc[UR18][R6.64], R11 ;  /* 0x0000000b06006986 */ /* 0x0001e8000c101912 */
[----:B0-----:R-:W5:Y:S01]  /*15a30*/  LDL.LU R11, [R1+0x34] ;  /* 0x00003400010b7983 */ /* 0x001f620000300800 */
[----:B--2---:R-:W-:-:S05]  /*15a40*/  FMUL R10, R10, UR23 ;  /* 0x000000170a0a7c20 */ /* 0x004fca0008400000 */
[----:B------:R0:W-:Y:S04]  /*15a50*/  @P1 STG.E desc[UR18][R8.64+0x20], R10 ;  /* 0x0000200a08001986 */ /* 0x0001e8000c101912 */
[----:B0-----:R-:W2:Y:S04]  /*15a60*/  LDL.LU R9, [R1+0x2c] ;  /* 0x00002c0001097983 */ /* 0x001ea80000300800 */
[----:B------:R-:W3:Y:S01]  /*15a70*/  LDL.LU R10, [R1+0x30] ;  /* 0x00003000010a7983 */ /* 0x000ee20000300800 */
[----:B------:R-:W-:Y:S01]  /*15a80*/  ISETP.GT.AND P1, PT, R0, 0x18, P0 ;  /* 0x000000180000780c */ /* 0x000fe20000724270 */
[----:B--2---:R-:W-:-:S05]  /*15a90*/  FMUL R8, R9, UR23 ;  /* 0x0000001709087c20 */ /* 0x004fca0008400000 */
[----:B------:R0:W-:Y:S01]  /*15aa0*/  @P3 STG.E desc[UR18][R6.64+0x20], R8 ;  /* 0x0000200806003986 */ /* 0x0001e2000c101912 */
[----:B---3--:R-:W-:Y:S01]  /*15ab0*/  FMUL R10, R10, UR23 ;  /* 0x000000170a0a7c20 */ /* 0x008fe20008400000 */
[----:B0-----:R-:W-:-:S04]  /*15ac0*/  IMAD.U32 R8, RZ, RZ, UR28 ;  /* 0x0000001cff087e24 */ /* 0x001fc8000f8e00ff */
[----:B------:R-:W-:-:S04]  /*15ad0*/  IMAD.WIDE.U32 R8, R8, 0x1c, R6 ;  /* 0x0000001c08087825 */ /* 0x000fc800078e0006 */
[----:B------:R-:W-:-:S05]  /*15ae0*/  VIADD R9, R9, UR8 ;  /* 0x0000000809097c36 */ /* 0x000fca0008000000 */
[----:B------:R0:W-:Y:S04]  /*15af0*/  @P1 STG.E desc[UR18][R8.64], R10 ;  /* 0x0000000a08001986 */ /* 0x0001e8000c101912 */
[----:B0-----:R-:W2:Y:S01]  /*15b00*/  LDL.LU R10, [R1+0x38] ;  /* 0x00003800010a7983 */ /* 0x001ea20000300800 */
[C---:B------:R-:W-:Y:S02]  /*15b10*/  ISETP.GT.AND P6, PT, R0.reuse, 0x19, P0 ;  /* 0x000000190000780c */ /* 0x040fe400007c4270 */
[----:B------:R-:W-:Y:S02]  /*15b20*/  ISETP.GT.AND P1, PT, R0, 0x18, P2 ;  /* 0x000000180000780c */ /* 0x000fe40001724270 */
[----:B------:R-:W-:Y:S01]  /*15b30*/  IADD3 R6, P5, R6, UR9, RZ ;  /* 0x0000000906067c10 */ /* 0x000fe2000ffbe0ff */
[----:B-----5:R-:W-:-:S03]  /*15b40*/  FMUL R11, R11, UR23 ;  /* 0x000000170b0b7c20 */ /* 0x020fc60008400000 */
[----:B------:R-:W-:-:S05]  /*15b50*/  IADD3.X R7, R7, UR29, RZ, P5, !PT ;  /* 0x0000001d07077c10 */ /* 0x000fca000affe4ff */
[----:B------:R0:W-:Y:S04]  /*15b60*/  @P6 STG.E desc[UR18][R6.64], R11 ;  /* 0x0000000b06006986 */ /* 0x0001e8000c101912 */
[----:B0-----:R-:W3:Y:S01]  /*15b70*/  LDL.LU R11, [R1+0x44] ;  /* 0x00004400010b7983 */ /* 0x001ee20000300800 */
[----:B--2---:R-:W-:-:S05]  /*15b80*/  FMUL R10, R10, UR23 ;  /* 0x000000170a0a7c20 */ /* 0x004fca0008400000 */
[----:B------:R0:W-:Y:S04]  /*15b90*/  @P1 STG.E desc[UR18][R8.64+0x20], R10 ;  /* 0x0000200a08001986 */ /* 0x0001e8000c101912 */
[----:B0-----:R-:W2:Y:S04]  /*15ba0*/  LDL.LU R9, [R1+0x3c] ;  /* 0x00003c0001097983 */ /* 0x001ea80000300800 */
[----:B------:R-:W5:Y:S01]  /*15bb0*/  LDL.LU R10, [R1+0x40] ;  /* 0x00004000010a7983 */ /* 0x000f620000300800 */
[C---:B------:R-:W-:Y:S02]  /*15bc0*/  ISETP.GT.AND P3, PT, R0.reuse, 0x19, P2 ;  /* 0x000000190000780c */ /* 0x040fe40001764270 */
[----:B------:R-:W-:Y:S01]  /*15bd0*/  ISETP.GT.AND P1, PT, R0, 0x20, P0 ;  /* 0x000000200000780c */ /* 0x000fe20000724270 */
[----:B--2---:R-:W-:-:S10]  /*15be0*/  FMUL R8, R9, UR23 ;  /* 0x0000001709087c20 */ /* 0x004fd40008400000 */
[----:B------:R0:W-:Y:S01]  /*15bf0*/  @P3 STG.E desc[UR18][R6.64+0x20], R8 ;  /* 0x0000200806003986 */ /* 0x0001e2000c101912 */
[----:B-----5:R-:W-:Y:S01]  /*15c00*/  FMUL R10, R10, UR23 ;  /* 0x000000170a0a7c20 */ /* 0x020fe20008400000 */
[----:B0-----:R-:W-:-:S05]  /*15c10*/  MOV R8, UR28 ;  /* 0x0000001c00087c02 */ /* 0x001fca0008000f00 */
[----:B------:R-:W-:-:S04]  /*15c20*/  IMAD.WIDE.U32 R8, R8, 0x1c, R6 ;  /* 0x0000001c08087825 */ /* 0x000fc800078e0006 */
[----:B------:R-:W-:-:S05]  /*15c30*/  VIADD R9, R9, UR8 ;  /* 0x0000000809097c36 */ /* 0x000fca0008000000 */
[----:B------:R0:W-:Y:S04]  /*15c40*/  @P1 STG.E desc[UR18][R8.64], R10 ;  /* 0x0000000a08001986 */ /* 0x0001e8000c101912 */
[----:B0-----:R-:W2:Y:S01]  /*15c50*/  LDL.LU R10, [R1+0x48] ;  /* 0x00004800010a7983 */ /* 0x001ea20000300800 */
[C---:B------:R-:W-:Y:S02]  /*15c60*/  ISETP.GT.AND P6, PT, R0.reuse, 0x21, P0 ;  /* 0x000000210000780c */ /* 0x040fe400007c4270 */
[----:B------:R-:W-:Y:S02]  /*15c70*/  ISETP.GT.AND P1, PT, R0, 0x20, P2 ;  /* 0x000000200000780c */ /* 0x000fe40001724270 */
[----:B------:R-:W-:Y:S01]  /*15c80*/  IADD3 R6, P5, R6, UR9, RZ ;  /* 0x0000000906067c10 */ /* 0x000fe2000ffbe0ff */
[----:B---3--:R-:W-:-:S03]  /*15c90*/  FMUL R11, R11, UR23 ;  /* 0x000000170b0b7c20 */ /* 0x008fc60008400000 */
        /* <DEDUP_REMOVED lines=12> */
[----:B0-----:R-:W-:-:S04]  /*15d60*/  IMAD.U32 R8, RZ, RZ, UR28 ;  /* 0x0000001cff087e24 */ /* 0x001fc8000f8e00ff */
[----:B------:R-:W-:-:S05]  /*15d70*/  IMAD.WIDE.U32 R8, R8, 0x1c, R6 ;  /* 0x0000001c08087825 */ /* 0x000fca00078e0006 */
[----:B------:R-:W-:-:S05]  /*15d80*/  IADD3 R9, R9, UR8, RZ ;  /* 0x0000000809097c10 */ /* 0x000fca000fffe0ff */
        /* <DEDUP_REMOVED lines=14> */
[----:B------:R-:W-:-:S02]  /*15e70*/  ISETP.GT.AND P5, PT, R0, 0x30, P0 ;  /* 0x000000300000780c */ /* 0x000fc400007a4270 */
[C---:B------:R-:W-:Y:S01]  /*15e80*/  ISETP.GT.AND P6, PT, R0.reuse, 0x31, P0 ;  /* 0x000000310000780c */ /* 0x040fe200007c4270 */
[----:B---3--:R-:W-:Y:S01]  /*15e90*/  FMUL R11, R11, UR23 ;  /* 0x000000170b0b7c20 */ /* 0x008fe20008400000 */
[----:B------:R-:W-:Y:S01]  /*15ea0*/  ISETP.GT.AND P1, PT, R0, 0x30, P2 ;  /* 0x000000300000780c */ /* 0x000fe20001724270 */
[----:B------:R-:W-:Y:S01]  /*15eb0*/  FMUL R12, R12, UR23 ;  /* 0x000000170c0c7c20 */ /* 0x000fe20008400000 */
[----:B--2---:R-:W-:Y:S01]  /*15ec0*/  FMUL R8, R9, UR23 ;  /* 0x0000001709087c20 */ /* 0x004fe20008400000 */
[----:B------:R-:W-:-:S04]  /*15ed0*/  IMAD.U32 R9, RZ, RZ, UR28 ;  /* 0x0000001cff097e24 */ /* 0x000fc8000f8e00ff */
[----:B------:R0:W-:Y:S01]  /*15ee0*/  @P3 STG.E desc[UR18][R6.64+0x20], R8 ;  /* 0x0000200806003986 */ /* 0x0001e2000c101912 */
[----:B-----5:R-:W-:Y:S01]  /*15ef0*/  FMUL R10, R10, UR23 ;  /* 0x000000170a0a7c20 */ /* 0x020fe20008400000 */
[----:B0-----:R-:W-:Y:S01]  /*15f00*/  IMAD.WIDE.U32 R8, R9, 0x1c, R6 ;  /* 0x0000001c09087825 */ /* 0x001fe200078e0006 */
[----:B------:R-:W-:-:S03]  /*15f10*/  IADD3 R6, P3, R6, UR9, RZ ;  /* 0x0000000906067c10 */ /* 0x000fc6000ff7e0ff */
[----:B------:R-:W-:Y:S01]  /*15f20*/  VIADD R9, R9, UR8 ;  /* 0x0000000809097c36 */ /* 0x000fe20008000000 */
[----:B------:R-:W-:-:S04]  /*15f30*/  IADD3.X R7, R7, UR29, RZ, P3, !PT ;  /* 0x0000001d07077c10 */ /* 0x000fc80009ffe4ff */
[----:B------:R0:W-:Y:S04]  /*15f40*/  @P5 STG.E desc[UR18][R8.64], R11 ;  /* 0x0000000b08005986 */ /* 0x0001e8000c101912 */
[----:B------:R2:W-:Y:S01]  /*15f50*/  @P6 STG.E desc[UR18][R6.64], R10 ;  /* 0x0000000a06006986 */ /* 0x0005e2000c101912 */
[----:B0-----:R-:W-:-:S03]  /*15f60*/  MOV R11, UR28 ;  /* 0x0000001c000b7c02 */ /* 0x001fc60008000f00 */
[----:B------:R0:W-:Y:S02]  /*15f70*/  @P1 STG.E desc[UR18][R8.64+0x20], R12 ;  /* 0x0000200c08001986 */ /* 0x0001e4000c101912 */
[----:B--2---:R-:W-:Y:S02]  /*15f80*/  IMAD.WIDE.U32 R10, R11, 0x1c, R6 ;  /* 0x0000001c0b0a7825 */ /* 0x004fe400078e0006 */
[----:B0-----:R-:W2:Y:S02]  /*15f90*/  LDL.LU R12, [R1+0x78] ;  /* 0x00007800010c7983 */ /* 0x001ea40000300800 */
[----:B------:R-:W-:Y:S02]  /*15fa0*/  VIADD R9, R11, UR8 ;  /* 0x000000080b097c36 */ /* 0x000fe40008000000 */
[----:B------:R-:W3:Y:S01]  /*15fb0*/  LDL.LU R11, [R1+0x6c] ;  /* 0x00006c00010b7983 */ /* 0x000ee20000300800 */
[----:B------:R-:W-:-:S03]  /*15fc0*/  IMAD.MOV.U32 R8, RZ, RZ, R10 ;  /* 0x000000ffff087224 */ /* 0x000fc600078e000a */
[----:B------:R-:W5:Y:S01]  /*15fd0*/  LDL.LU R10, [R1+0x70] ;  /* 0x00007000010a7983 */ /* 0x000f620000300800 */
[C---:B------:R-:W-:Y:S02]  /*15fe0*/  ISETP.GT.AND P3, PT, R0.reuse, 0x31, P2 ;  /* 0x000000310000780c */ /* 0x040fe40001764270 */
[C---:B------:R-:W-:Y:S02]  /*15ff0*/  ISETP.GT.AND P6, PT, R0.reuse, 0x38, P0 ;  /* 0x000000380000780c */ /* 0x040fe400007c4270 */
[----:B------:R-:W-:Y:S01]  /*16000*/  ISETP.GT.AND P1, PT, R0, 0x39, P0 ;  /* 0x000000390000780c */ /* 0x000fe20000724270 */
[----:B------:R-:W-:Y:S01]  /*16010*/  FMUL R14, R14, UR23 ;  /* 0x000000170e0e7c20 */ /* 0x000fe20008400000 */
[----:B---3--:R-:W-:-:S07]  /*16020*/  FMUL R11, R11, UR23 ;  /* 0x000000170b0b7c20 */ /* 0x008fce0008400000 */
[----:B------:R0:W-:Y:S01]  /*16030*/  @P3 STG.E desc[UR18][R6.64+0x20], R11 ;  /* 0x0000200b06003986 */ /* 0x0001e2000c101912 */
[----:B------:R-:W-:Y:S01]  /*16040*/  ISETP.GT.AND P3, PT, R0, 0x38, P2 ;  /* 0x000000380000780c */ /* 0x000fe20001764270 */
[----:B-----5:R-:W-:Y:S01]  /*16050*/  FMUL R10, R10, UR23 ;  /* 0x000000170a0a7c20 */ /* 0x020fe20008400000 */
[----:B--2---:R-:W-:Y:S01]  /*16060*/  FMUL R12, R12, UR23 ;  /* 0x000000170c0c7c20 */ /* 0x004fe20008400000 */
[----:B0-----:R-:W-:-:S04]  /*16070*/  IADD3 R6, P5, R6, UR9, RZ ;  /* 0x0000000906067c10 */ /* 0x001fc8000ffbe0ff */
[----:B------:R-:W-:Y:S01]  /*16080*/  IADD3.X R7, R7, UR29, RZ, P5, !PT ;  /* 0x0000001d07077c10 */ /* 0x000fe2000affe4ff */
[----:B------:R-:W-:Y:S04]  /*16090*/  @P6 STG.E desc[UR18][R8.64], R10 ;  /* 0x0000000a08006986 */ /* 0x000fe8000c101912 */
[----:B------:R-:W-:Y:S04]  /*160a0*/  @P1 STG.E desc[UR18][R6.64], R14 ;  /* 0x0000000e06001986 */ /* 0x000fe8000c101912 */
[----:B------:R0:W-:Y:S04]  /*160b0*/  @P3 STG.E desc[UR18][R8.64+0x20], R12 ;  /* 0x0000200c08003986 */ /* 0x0001e8000c101912 */
[----:B0-----:R-:W2:Y:S04]  /*160c0*/  LDL.LU R8, [R1+0x80] ;  /* 0x0000800001087983 */ /* 0x001ea80000300800 */
[----:B------:R-:W3:Y:S04]  /*160d0*/  LDL.LU R12, [R1+0x84] ;  /* 0x00008400010c7983 */ /* 0x000ee80000300800 */
[----:B------:R-:W5:Y:S01]  /*160e0*/  LDL.LU R9, [R1+0x88] ;  /* 0x0000880001097983 */ /* 0x000f620000300800 */
[----:B------:R-:W-:Y:S01]  /*160f0*/  ISETP.GT.AND P6, PT, R0, 0x39, P2 ;  /* 0x000000390000780c */ /* 0x000fe200017c4270 */
[----:B------:R-:W-:Y:S01]  /*16100*/  FMUL R13, R13, UR23 ;  /* 0x000000170d0d7c20 */ /* 0x000fe20008400000 */
[----:B------:R-:W-:-:S02]  /*16110*/  MOV R10, UR28 ;  /* 0x0000001c000a7c02 */ /* 0x000fc40008000f00 */
[C---:B------:R-:W-:Y:S02]  /*16120*/  ISETP.GT.AND P5, PT, R0.reuse, 0x40, P0 ;  /* 0x000000400000780c */ /* 0x040fe400007a4270 */
[----:B------:R-:W-:Y:S01]  /*16130*/  ISETP.GT.AND P3, PT, R0, 0x41, P0 ;  /* 0x000000410000780c */ /* 0x000fe20000764270 */
[----:B------:R-:W-:-:S06]  /*16140*/  IMAD.WIDE.U32 R10, R10, 0x1c, R6 ;  /* 0x0000001c0a0a7825 */ /* 0x000fcc00078e0006 */
[----:B------:R0:W-:Y:S01]  /*16150*/  @P6 STG.E desc[UR18][R6.64+0x20], R13 ;  /* 0x0000200d06006986 */ /* 0x0001e2000c101912 */
[----:B------:R-:W-:Y:S01]  /*16160*/  ISETP.GT.AND P6, PT, R0, 0x40, P2 ;  /* 0x000000400000780c */ /* 0x000fe200017c4270 */
[----:B------:R-:W-:Y:S01]  /*16170*/  VIADD R11, R11, UR8 ;  /* 0x000000080b0b7c36 */ /* 0x000fe20008000000 */
[----:B0-----:R-:W-:-:S04]  /*16180*/  IADD3 R6, P1, R6, UR9, RZ ;  /* 0x0000000906067c10 */ /* 0x001fc8000ff3e0ff */
[----:B------:R-:W-:Y:S01]  /*16190*/  IADD3.X R7, R7, UR29, RZ, P1, !PT ;  /* 0x0000001d07077c10 */ /* 0x000fe20008ffe4ff */
[----:B--2---:R-:W-:Y:S01]  /*161a0*/  FMUL R8, R8, UR23 ;  /* 0x0000001708087c20 */ /* 0x004fe20008400000 */
[----:B---3--:R-:W-:-:S04]  /*161b0*/  FMUL R12, R12, UR23 ;  /* 0x000000170c0c7c20 */ /* 0x008fc80008400000 */
[----:B------:R-:W-:Y:S01]  /*161c0*/  @P5 STG.E desc[UR18][R10.64], R8 ;  /* 0x000000080a005986 */ /* 0x000fe2000c101912 */
[----:B-----5:R-:W-:-:S03]  /*161d0*/  FMUL R13, R9, UR23 ;  /* 0x00000017090d7c20 */ /* 0x020fc60008400000 */
[----:B------:R0:W-:Y:S04]  /*161e0*/  @P3 STG.E desc[UR18][R6.64], R12 ;  /* 0x0000000c06003986 */ /* 0x0001e8000c101912 */
[----:B------:R2:W-:Y:S04]  /*161f0*/  @P6 STG.E desc[UR18][R10.64+0x20], R13 ;  /* 0x0000200d0a006986 */ /* 0x0005e8000c101912 */
[----:B0-----:R-:W3:Y:S04]  /*16200*/  LDL.LU R12, [R1+0x8c] ;  /* 0x00008c00010c7983 */ /* 0x001ee80000300800 */
[----:B--2---:R-:W2:Y:S01]  /*16210*/  LDL.LU R11, [R1+0x90] ;  /* 0x00009000010b7983 */ /* 0x004ea20000300800 */
[C---:B------:R-:W-:Y:S01]  /*16220*/  ISETP.GT.AND P5, PT, R0.reuse, 0x41, P2 ;  /* 0x000000410000780c */ /* 0x040fe200017a4270 */
[----:B------:R-:W-:Y:S01]  /*16230*/  IMAD.U32 R8, RZ, RZ, UR28 ;  /* 0x0000001cff087e24 */ /* 0x000fe2000f8e00ff */
[----:B------:R-:W-:-:S03]  /*16240*/  ISETP.GT.AND P1, PT, R0, 0x48, P0 ;  /* 0x000000480000780c */ /* 0x000fc60000724270 */
[----:B------:R-:W-:Y:S01]  /*16250*/  IMAD.WIDE.U32 R8, R8, 0x1c, R6 ;  /* 0x0000001c08087825 */ /* 0x000fe200078e0006 */
[----:B------:R-:W-:-:S04]  /*16260*/  ISETP.GT.AND P3, PT, R0, 0x49, P0 ;  /* 0x000000490000780c */ /* 0x000fc80000764270 */
[----:B------:R-:W-:Y:S01]  /*16270*/  IADD3 R9, R9, UR8, RZ ;  /* 0x0000000809097c10 */ /* 0x000fe2000fffe0ff */
[----:B------:R-:W-:Y:S01]  /*16280*/  FMUL R13, R21, UR23 ;  /* 0x00000017150d7c20 */ /* 0x000fe20008400000 */
[----:B------:R-:W-:Y:S01]  /*16290*/  FMUL R15, R15, UR23 ;  /* 0x000000170f0f7c20 */ /* 0x000fe20008400000 */
[----:B------:R-:W-:Y:S01]  /*162a0*/  FMUL R17, R17, UR23 ;  /* 0x0000001711117c20 */ /* 0x000fe20008400000 */
[----:B------:R-:W-:Y:S01]  /*162b0*/  FMUL R19, R19, UR23 ;  /* 0x0000001713137c20 */ /* 0x000fe20008400000 */
[----:B------:R-:W-:Y:S02]  /*162c0*/  IMAD.U32 R21, RZ, RZ, UR28 ;  /* 0x0000001cff157e24 */ /* 0x000fe4000f8e00ff */
[----:B------:R-:W-:Y:S01]  /*162d0*/  FMUL R23, R23, UR23 ;  /* 0x0000001717177c20 */ /* 0x000fe20008400000 */
[----:B---3--:R-:W-:Y:S01]  /*162e0*/  FMUL R12, R12, UR23 ;  /* 0x000000170c0c7c20 */ /* 0x008fe20008400000 */
[----:B--2---:R-:W-:-:S04]  /*162f0*/  FMUL R10, R11, UR23 ;  /* 0x000000170b0a7c20 */ /* 0x004fc80008400000 */
[----:B------:R0:W-:Y:S01]  /*16300*/  @P5 STG.E desc[UR18][R6.64+0x20], R12 ;  /* 0x0000200c06005986 */ /* 0x0001e2000c101912 */
[----:B------:R-:W-:-:S03]  /*16310*/  ISETP.GT.AND P5, PT, R0, 0x48, P2 ;  /* 0x000000480000780c */ /* 0x000fc600017a4270 */
[----:B------:R2:W-:Y:S01]  /*16320*/  @P1 STG.E desc[UR18][R8.64], R10 ;  /* 0x0000000a08001986 */ /* 0x0005e2000c101912 */
[----:B------:R-:W-:Y:S02]  /*16330*/  ISETP.GT.AND P1, PT, R0, 0x49, P2 ;  /* 0x000000490000780c */ /* 0x000fe40001724270 */
[----:B0-----:R-:W-:Y:S01]  /*16340*/  IADD3 R6, P6, R6, UR9, RZ ;  /* 0x0000000906067c10 */ /* 0x001fe2000ffde0ff */
[----:B------:R-:W-:-:S03]  /*16350*/  IMAD.U32 R11, RZ, RZ, UR28 ;  /* 0x0000001cff0b7e24 */ /* 0x000fc6000f8e00ff */
[----:B------:R-:W-:Y:S02]  /*16360*/  IADD3.X R7, R7, UR29, RZ, P6, !PT ;  /* 0x0000001d07077c10 */ /* 0x000fe4000b7fe4ff */
[----:B------:R-:W-:-:S03]  /*16370*/  ISETP.GT.AND P6, PT, R0, 0x50, P0 ;  /* 0x000000500000780c */ /* 0x000fc600007c4270 */
[----:B------:R-:W-:Y:S01]  /*16380*/  @P3 STG.E desc[UR18][R6.64], R13 ;  /* 0x0000000d06003986 */ /* 0x000fe2000c101912 */
[----:B--2---:R-:W-:-:S03]  /*16390*/  IMAD.WIDE.U32 R10, R11, 0x1c, R6 ;  /* 0x0000001c0b0a7825 */ /* 0x004fc600078e0006 */
[----:B------:R0:W-:Y:S01]  /*163a0*/  @P5 STG.E desc[UR18][R8.64+0x20], R15 ;  /* 0x0000200f08005986 */ /* 0x0001e2000c101912 */
[----:B------:R-:W-:-:S03]  /*163b0*/  ISETP.GT.AND P5, PT, R0, 0x51, P2 ;  /* 0x000000510000780c */ /* 0x000fc600017a4270 */
[----:B------:R2:W-:Y:S01]  /*163c0*/  @P1 STG.E desc[UR18][R6.64+0x20], R17 ;  /* 0x0000201106001986 */ /* 0x0005e2000c101912 */
[----:B------:R-:W-:Y:S02]  /*163d0*/  ISETP.GT.AND P1, PT, R0, 0x51, P0 ;  /* 0x000000510000780c */ /* 0x000fe40000724270 */
[----:B------:R-:W-:Y:S02]  /*163e0*/  IADD3 R11, R11, UR8, RZ ;  /* 0x000000080b0b7c10 */ /* 0x000fe4000fffe0ff */
[----:B0-----:R-:W-:-:S04]  /*163f0*/  IADD3 R8, P3, R6, UR9, RZ ;  /* 0x0000000906087c10 */ /* 0x001fc8000ff7e0ff */
[----:B------:R-:W-:Y:S02]  /*16400*/  IADD3.X R9, R7, UR29, RZ, P3, !PT ;  /* 0x0000001d07097c10 */ /* 0x000fe40009ffe4ff */
[C---:B------:R-:W-:Y:S01]  /*16410*/  ISETP.GT.AND P3, PT, R0.reuse, 0x50, P2 ;  /* 0x000000500000780c */ /* 0x040fe20001764270 */
[----:B------:R0:W-:Y:S01]  /*16420*/  @P6 STG.E desc[UR18][R10.64], R19 ;  /* 0x000000130a006986 */ /* 0x0001e2000c101912 */
[----:B------:R-:W-:Y:S01]  /*16430*/  ISETP.GT.AND P6, PT, R0, 0x58, P0 ;  /* 0x000000580000780c */ /* 0x000fe200007c4270 */
[----:B----4-:R-:W-:Y:S01]  /*16440*/  FMUL R15, R18, UR23 ;  /* 0x00000017120f7c20 */ /* 0x010fe20008400000 */
[----:B--2---:R-:W-:-:S04]  /*16450*/  IMAD.WIDE.U32 R6, R21, 0x1c, R8 ;  /* 0x0000001c15067825 */ /* 0x004fc800078e0008 */
[----:B------:R-:W-:Y:S01]  /*16460*/  FMUL R17, R235, UR23 ;  /* 0x00000017eb117c20 */ /* 0x000fe20008400000 */
[----:B------:R-:W-:Y:S01]  /*16470*/  FMUL R21, R234, UR23 ;  /* 0x00000017ea157c20 */ /* 0x000fe20008400000 */
[----:B------:R2:W-:Y:S01]  /*16480*/  @P1 STG.E desc[UR18][R8.64], R15 ;  /* 0x0000000f08001986 */ /* 0x0005e2000c101912 */
[----:B------:R-:W-:Y:S01]  /*16490*/  VIADD R7, R7, UR8 ;  /* 0x0000000807077c36 */ /* 0x000fe20008000000 */
[----:B------:R-:W-:Y:S02]  /*164a0*/  ISETP.GT.AND P1, PT, R0, 0x59, P0 ;  /* 0x000000590000780c */ /* 0x000fe40000724270 */
[----:B------:R-:W-:Y:S04]  /*164b0*/  @P3 STG.E desc[UR18][R10.64+0x20], R17 ;  /* 0x000020110a003986 */ /* 0x000fe8000c101912 */
[----:B------:R3:W-:Y:S01]  /*164c0*/  @P5 STG.E desc[UR18][R8.64+0x20], R21 ;  /* 0x0000201508005986 */ /* 0x0007e2000c101912 */
[----:B------:R-:W-:-:S02]  /*164d0*/  IADD3 R12, P5, R8, UR9, RZ ;  /* 0x00000009080c7c10 */ /* 0x000fc4000ffbe0ff */
[C---:B------:R-:W-:Y:S01]  /*164e0*/  ISETP.GT.AND P3, PT, R0.reuse, 0x58, P2 ;  /* 0x000000580000780c */ /* 0x040fe20001764270 */
[----:B------:R-:W-:Y:S01]  /*164f0*/  @P6 STG.E desc[UR18][R6.64], R23 ;  /* 0x0000001706006986 */ /* 0x000fe2000c101912 */
[----:B------:R-:W-:Y:S01]  /*16500*/  IADD3.X R13, R9, UR29, RZ, P5, !PT ;  /* 0x0000001d090d7c10 */ /* 0x000fe2000affe4ff */
[----:B0-----:R-:W-:Y:S01]  /*16510*/  IMAD.U32 R19, RZ, RZ, UR28 ;  /* 0x0000001cff137e24 */ /* 0x001fe2000f8e00ff */
[C---:B------:R-:W-:Y:S02]  /*16520*/  ISETP.GT.AND P6, PT, R0.reuse, 0x59, P2 ;  /* 0x000000590000780c */ /* 0x040fe400017c4270 */
[----:B------:R-:W-:Y:S01]  /*16530*/  ISETP.GT.AND P5, PT, R0, 0x60, P0 ;  /* 0x000000600000780c */ /* 0x000fe200007a4270 */
[----:B--2---:R-:W-:Y:S01]  /*16540*/  FMUL R15, R233, UR23 ;  /* 0x00000017e90f7c20 */ /* 0x004fe20008400000 */
[----:B---3--:R-:W-:-:S04]  /*16550*/  IMAD.WIDE.U32 R8, R19, 0x1c, R12 ;  /* 0x0000001c13087825 */ /* 0x008fc800078e000c */
[----:B------:R-:W-:Y:S01]  /*16560*/  FMUL R17, R232, UR23 ;  /* 0x00000017e8117c20 */ /* 0x000fe20008400000 */
[----:B------:R-:W-:Y:S01]  /*16570*/  FMUL R19, R231, UR23 ;  /* 0x00000017e7137c20 */ /* 0x000fe20008400000 */
[----:B------:R-:W-:Y:S01]  /*16580*/  @P1 STG.E desc[UR18][R12.64], R15 ;  /* 0x0000000f0c001986 */ /* 0x000fe2000c101912 */
[----:B------:R-:W-:Y:S01]  /*16590*/  FMUL R21, R230, UR23 ;  /* 0x00000017e6157c20 */ /* 0x000fe20008400000 */
[----:B------:R-:W-:Y:S02]  /*165a0*/  IADD3 R9, R9, UR8, RZ ;  /* 0x0000000809097c10 */ /* 0x000fe4000fffe0ff */
[----:B------:R-:W-:Y:S01]  /*165b0*/  IADD3 R10, P1, R12, UR9, RZ ;  /* 0x000000090c0a7c10 */ /* 0x000fe2000ff3e0ff */
[----:B------:R0:W-:Y:S01]  /*165c0*/  @P3 STG.E desc[UR18][R6.64+0x20], R17 ;  /* 0x0000201106003986 */ /* 0x0001e2000c101912 */
[C---:B------:R-:W-:Y:S02]  /*165d0*/  ISETP.GT.AND P3, PT, R0.reuse, 0x61, P0 ;  /* 0x000000610000780c */ /* 0x040fe40000764270 */
[----:B------:R-:W-:Y:S01]  /*165e0*/  IADD3.X R11, R13, UR29, RZ, P1, !PT ;  /* 0x0000001d0d0b7c10 */ /* 0x000fe20008ffe4ff */
[----:B------:R2:W-:Y:S01]  /*165f0*/  @P6 STG.E desc[UR18][R12.64+0x20], R19 ;  /* 0x000020130c006986 */ /* 0x0005e2000c101912 */
[----:B------:R-:W-:-:S03]  /*16600*/  ISETP.GT.AND P6, PT, R0, 0x60, P2 ;  /* 0x000000600000780c */ /* 0x000fc600017c4270 */
[----:B------:R3:W-:Y:S01]  /*16610*/  @P5 STG.E desc[UR18][R8.64], R21 ;  /* 0x0000001508005986 */ /* 0x0007e2000c101912 */
[C---:B------:R-:W-:Y:S02]  /*16620*/  ISETP.GT.AND P5, PT, R0.reuse, 0x61, P2 ;  /* 0x000000610000780c */ /* 0x040fe400017a4270 */
[----:B------:R-:W-:Y:S01]  /*16630*/  ISETP.GT.AND P1, PT, R0, 0x68, P0 ;  /* 0x000000680000780c */ /* 0x000fe20000724270 */
[----:B0-----:R-:W-:Y:S02]  /*16640*/  IMAD.U32 R7, RZ, RZ, UR28 ;  /* 0x0000001cff077e24 */ /* 0x001fe4000f8e00ff */
[----:B------:R-:W-:Y:S02]  /*16650*/  FMUL R17, R229, UR23 ;  /* 0x00000017e5117c20 */ /* 0x000fe40008400000 */
[----:B------:R-:W-:-:S04]  /*16660*/  IMAD.WIDE.U32 R6, R7, 0x1c, R10 ;  /* 0x0000001c07067825 */ /* 0x000fc800078e000a */
[----:B--2---:R-:W-:Y:S01]  /*16670*/  FMUL R19, R228, UR23 ;  /* 0x00000017e4137c20 */ /* 0x004fe20008400000 */
[----:B------:R-:W-:Y:S01]  /*16680*/  FMUL R23, R227, UR23 ;  /* 0x00000017e3177c20 */ /* 0x000fe20008400000 */
[----:B------:R0:W-:Y:S01]  /*16690*/  @P3 STG.E desc[UR18][R10.64], R17 ;  /* 0x000000110a003986 */ /* 0x0001e2000c101912 */
[----:B---3--:R-:W-:Y:S01]  /*166a0*/  FMUL R21, R226, UR23 ;  /* 0x00000017e2157c20 */ /* 0x008fe20008400000 */
[----:B------:R-:W-:Y:S01]  /*166b0*/  VIADD R15, R7, UR8 ;  /* 0x00000008070f7c36 */ /* 0x000fe20008000000 */
[----:B------:R-:W-:Y:S01]  /*166c0*/  MOV R14, R6 ;  /* 0x00000006000e7202 */ /* 0x000fe20000000f00 */
[----:B------:R2:W-:Y:S01]  /*166d0*/  @P6 STG.E desc[UR18][R8.64+0x20], R19 ;  /* 0x0000201308006986 */ /* 0x0005e2000c101912 */
[----:B------:R-:W-:-:S03]  /*166e0*/  ISETP.GT.AND P3, PT, R0, 0x69, P0 ;  /* 0x000000690000780c */ /* 0x000fc60000764270 */
[----:B------:R3:W-:Y:S01]  /*166f0*/  @P5 STG.E desc[UR18][R10.64+0x20], R23 ;  /* 0x000020170a005986 */ /* 0x0007e2000c101912 */
[----:B------:R-:W-:Y:S02]  /*16700*/  ISETP.GT.AND P5, PT, R0, 0x68, P2 ;  /* 0x000000680000780c */ /* 0x000fe400017a4270 */
[----:B------:R-:W-:Y:S01]  /*16710*/  IADD3 R12, P6, R10, UR9, RZ ;  /* 0x000000090a0c7c10 */ /* 0x000fe2000ffde0ff */
[----:B------:R4:W-:Y:S01]  /*16720*/  @P1 STG.E desc[UR18][R14.64], R21 ;  /* 0x000000150e001986 */ /* 0x0009e2000c101912 */
[----:B------:R-:W-:Y:S01]  /*16730*/  ISETP.GT.AND P1, PT, R0, 0x69, P2 ;  /* 0x000000690000780c */ /* 0x000fe20001724270 */
[----:B0-----:R-:W-:Y:S01]  /*16740*/  FMUL R17, R225, UR23 ;  /* 0x00000017e1117c20 */ /* 0x001fe20008400000 */
[----:B------:R-:W-:Y:S01]  /*16750*/  IADD3.X R13, R11, UR29, RZ, P6, !PT ;  /* 0x0000001d0b0d7c10 */ /* 0x000fe2000b7fe4ff */
[----:B--2---:R-:W-:Y:S02]  /*16760*/  IMAD.U32 R9, RZ, RZ, UR28 ;  /* 0x0000001cff097e24 */ /* 0x004fe4000f8e00ff */
[----:B------:R-:W-:Y:S01]  /*16770*/  FMUL R19, R224, UR23 ;  /* 0x00000017e0137c20 */ /* 0x000fe20008400000 */
[----:B------:R-:W-:Y:S01]  /*16780*/  ISETP.GT.AND P6, PT, R0, 0x70, P0 ;  /* 0x000000700000780c */ /* 0x000fe200007c4270 */
[----:B---3--:R-:W-:Y:S01]  /*16790*/  FMUL R23, R223, UR23 ;  /* 0x00000017df177c20 */ /* 0x008fe20008400000 */
[----:B------:R0:W-:Y:S01]  /*167a0*/  @P3 STG.E desc[UR18][R12.64], R17 ;  /* 0x000000110c003986 */ /* 0x0001e2000c101912 */
[----:B------:R-:W-:Y:S01]  /*167b0*/  IADD3 R6, P3, R12, UR9, RZ ;  /* 0x000000090c067c10 */ /* 0x000fe2000ff7e0ff */
[----:B------:R-:W-:-:S02]  /*167c0*/  IMAD.WIDE.U32 R8, R9, 0x1c, R12 ;  /* 0x0000001c09087825 */ /* 0x000fc400078e000c */
[----:B------:R-:W-:Y:S01]  /*167d0*/  @P5 STG.E desc[UR18][R14.64+0x20], R19 ;  /* 0x000020130e005986 */ /* 0x000fe2000c101912 */
[----:B------:R-:W-:Y:S01]  /*167e0*/  IADD3.X R7, R13, UR29, RZ, P3, !PT ;  /* 0x0000001d0d077c10 */ /* 0x000fe20009ffe4ff */
[----:B----4-:R-:W-:Y:S02]  /*167f0*/  FMUL R21, R222, UR23 ;  /* 0x00000017de157c20 */ /* 0x010fe40008400000 */
[----:B------:R2:W-:Y:S01]  /*16800*/  @P1 STG.E desc[UR18][R12.64+0x20], R23 ;  /* 0x000020170c001986 */ /* 0x0005e2000c101912 */
[C---:B------:R-:W-:Y:S01]  /*16810*/  ISETP.GT.AND P1, PT, R0.reuse, 0x71, P0 ;  /* 0x000000710000780c */ /* 0x040fe20000724270 */
[----:B------:R-:W-:Y:S01]  /*16820*/  IMAD.MOV.U32 R16, RZ, RZ, R8 ;  /* 0x000000ffff107224 */ /* 0x000fe200078e0008 */
[C---:B------:R-:W-:Y:S02]  /*16830*/  ISETP.GT.AND P3, PT, R0.reuse, 0x70, P2 ;  /* 0x000000700000780c */ /* 0x040fe40001764270 */
[----:B0-----:R-:W-:Y:S02]  /*16840*/  IADD3 R17, R9, UR8, RZ ;  /* 0x0000000809117c10 */ /* 0x001fe4000fffe0ff */
[----:B------:R-:W-:Y:S01]  /*16850*/  ISETP.GT.AND P5, PT, R0, 0x71, P2 ;  /* 0x000000710000780c */ /* 0x000fe200017a4270 */
[----:B------:R-:W-:-:S02]  /*16860*/  IMAD.U32 R11, RZ, RZ, UR28 ;  /* 0x0000001cff0b7e24 */ /* 0x000fc4000f8e00ff */
[----:B------:R0:W-:Y:S01]  /*16870*/  @P6 STG.E desc[UR18][R16.64], R21 ;  /* 0x0000001510006986 */ /* 0x0001e2000c101912 */
[----:B------:R-:W-:Y:S01]  /*16880*/  ISETP.GT.AND P6, PT, R0, 0x78, P0 ;  /* 0x000000780000780c */ /* 0x000fe200007c4270 */
[----:B--2---:R-:W-:Y:S01]  /*16890*/  FMUL R13, R221, UR23 ;  /* 0x00000017dd0d7c20 */ /* 0x004fe20008400000 */
[----:B------:R-:W-:Y:S01]  /*168a0*/  FMUL R15, R220, UR23 ;  /* 0x00000017dc0f7c20 */ /* 0x000fe20008400000 */
[----:B------:R-:W-:-:S04]  /*168b0*/  IMAD.WIDE.U32 R10, R11, 0x1c, R6 ;  /* 0x0000001c0b0a7825 */ /* 0x000fc800078e0006 */
[----:B------:R-:W-:Y:S01]  /*168c0*/  FMUL R19, R219, UR23 ;  /* 0x00000017db137c20 */ /* 0x000fe20008400000 */
[----:B------:R-:W-:Y:S01]  /*168d0*/  @P1 STG.E desc[UR18][R6.64], R13 ;  /* 0x0000000d06001986 */ /* 0x000fe2000c101912 */
[----:B------:R-:W-:Y:S01]  /*168e0*/  VIADD R9, R11, UR8 ;  /* 0x000000080b097c36 */ /* 0x000fe20008000000 */
[----:B------:R-:W-:Y:S01]  /*168f0*/  MOV R8, R10 ;  /* 0x0000000a00087202 */ /* 0x000fe20000000f00 */
[----:B------:R-:W-:Y:S01]  /*16900*/  FMUL R23, R153, UR23 ;  /* 0x0000001799177c20 */ /* 0x000fe20008400000 */
[----:B------:R-:W-:Y:S01]  /*16910*/  @P3 STG.E desc[UR18][R16.64+0x20], R15 ;  /* 0x0000200f10003986 */ /* 0x000fe2000c101912 */
[----:B------:R-:W-:-:S03]  /*16920*/  ISETP.GT.AND P1, PT, R0, 0x79, P0 ;  /* 0x000000790000780c */ /* 0x000fc60000724270 */
[----:B------:R2:W-:Y:S01]  /*16930*/  @P5 STG.E desc[UR18][R6.64+0x20], R19 ;  /* 0x0000201306005986 */ /* 0x0005e2000c101912 */
[----:B------:R-:W-:Y:S02]  /*16940*/  IADD3 R10, P5, R6, UR9, RZ ;  /* 0x00000009060a7c10 */ /* 0x000fe4000ffbe0ff */
[C---:B------:R-:W-:Y:S01]  /*16950*/  ISETP.GT.AND P3, PT, R0.reuse, 0x78, P2 ;  /* 0x000000780000780c */ /* 0x040fe20001764270 */
[----:B------:R3:W-:Y:S01]  /*16960*/  @P6 STG.E desc[UR18][R8.64], R23 ;  /* 0x0000001708006986 */ /* 0x0007e2000c101912 */
[----:B------:R-:W-:Y:S01]  /*16970*/  IADD3.X R11, R7, UR29, RZ, P5, !PT ;  /* 0x0000001d070b7c10 */ /* 0x000fe2000affe4ff */
[----:B------:R-:W-:Y:S01]  /*16980*/  IMAD.U32 R153, RZ, RZ, UR28 ;  /* 0x0000001cff997e24 */ /* 0x000fe2000f8e00ff */
[C---:B------:R-:W-:Y:S02]  /*16990*/  ISETP.GT.AND P6, PT, R0.reuse, 0x79, P2 ;  /* 0x000000790000780c */ /* 0x040fe400017c4270 */
[----:B------:R-:W-:Y:S01]  /*169a0*/  ISETP.GT.AND P5, PT, R0, 0x80, P0 ;  /* 0x000000800000780c */ /* 0x000fe200007a4270 */
[----:B0-----:R-:W-:Y:S01]  /*169b0*/  FMUL R21, R218, UR23 ;  /* 0x00000017da157c20 */ /* 0x001fe20008400000 */
[----:B--2---:R-:W-:-:S04]  /*169c0*/  IMAD.WIDE.U32 R6, R153, 0x1c, R10 ;  /* 0x0000001c99067825 */ /* 0x004fc800078e000a */
[----:B------:R-:W-:Y:S01]  /*169d0*/  FMUL R17, R217, UR23 ;  /* 0x00000017d9117c20 */ /* 0x000fe20008400000 */
[----:B------:R-:W-:Y:S01]  /*169e0*/  FMUL R19, R216, UR23 ;  /* 0x00000017d8137c20 */ /* 0x000fe20008400000 */
[----:B------:R0:W-:Y:S01]  /*169f0*/  @P1 STG.E desc[UR18][R10.64], R21 ;  /* 0x000000150a001986 */ /* 0x0001e2000c101912 */
[----:B------:R-:W-:Y:S02]  /*16a00*/  VIADD R15, R7, UR8 ;  /* 0x00000008070f7c36 */ /* 0x000fe40008000000 */
[----:B---3--:R-:W-:Y:S01]  /*16a10*/  FMUL R23, R215, UR23 ;  /* 0x00000017d7177c20 */ /* 0x008fe20008400000 */
[----:B------:R-:W-:Y:S01]  /*16a20*/  MOV R14, R6 ;  /* 0x00000006000e7202 */ /* 0x000fe20000000f00 */
[----:B------:R-:W-:Y:S01]  /*16a30*/  @P3 STG.E desc[UR18][R8.64+0x20], R17 ;  /* 0x0000201108003986 */ /* 0x000fe2000c101912 */
[----:B------:R-:W-:Y:S02]  /*16a40*/  IADD3 R12, P1, R10, UR9, RZ ;  /* 0x000000090a0c7c10 */ /* 0x000fe4000ff3e0ff */
[C---:B------:R-:W-:Y:S01]  /*16a50*/  ISETP.GT.AND P3, PT, R0.reuse, 0x81, P0 ;  /* 0x000000810000780c */ /* 0x040fe20000764270 */
[----:B------:R2:W-:Y:S01]  /*16a60*/  @P6 STG.E desc[UR18][R10.64+0x20], R19 ;  /* 0x000020130a006986 */ /* 0x0005e2000c101912 */
[C---:B------:R-:W-:Y:S01]  /*16a70*/  ISETP.GT.AND P6, PT, R0.reuse, 0x80, P2 ;  /* 0x000000800000780c */ /* 0x040fe200017c4270 */
[----:B------:R-:W-:Y:S01]  /*16a80*/  IMAD.U32 R7, RZ, RZ, UR28 ;  /* 0x0000001cff077e24 */ /* 0x000fe2000f8e00ff */
[----:B------:R-:W-:Y:S01]  /*16a90*/  IADD3.X R13, R11, UR29, RZ, P1, !PT ;  /* 0x0000001d0b0d7c10 */ /* 0x000fe20008ffe4ff */
[----:B------:R3:W-:Y:S01]  /*16aa0*/  @P5 STG.E desc[UR18][R14.64], R23 ;  /* 0x000000170e005986 */ /* 0x0007e2000c101912 */
[----:B------:R-:W-:-:S02]  /*16ab0*/  ISETP.GT.AND P5, PT, R0, 0x81, P2 ;  /* 0x000000810000780c */ /* 0x000fc400017a4270 */
[----:B------:R-:W-:Y:S01]  /*16ac0*/  ISETP.GT.AND P1, PT, R0, 0x88, P0 ;  /* 0x000000880000780c */ /* 0x000fe20000724270 */
[----:B------:R-:W-:-:S04]  /*16ad0*/  IMAD.WIDE.U32 R6, R7, 0x1c, R12 ;  /* 0x0000001c07067825 */ /* 0x000fc800078e000c */
[----:B0-----:R-:W-:Y:S01]  /*16ae0*/  FMUL R21, R214, UR23 ;  /* 0x00000017d6157c20 */ /* 0x001fe20008400000 */
[----:B--2---:R-:W-:Y:S01]  /*16af0*/  FMUL R11, R213, UR23 ;  /* 0x00000017d50b7c20 */ /* 0x004fe20008400000 */
[----:B------:R-:W-:Y:S01]  /*16b00*/  FMUL R19, R212, UR23 ;  /* 0x00000017d4137c20 */ /* 0x000fe20008400000 */
[----:B------:R-:W-:Y:S01]  /*16b10*/  VIADD R17, R7, UR8 ;  /* 0x0000000807117c36 */ /* 0x000fe20008000000 */
[----:B------:R-:W-:Y:S01]  /*16b20*/  MOV R16, R6 ;  /* 0x0000000600107202 */ /* 0x000fe20000000f00 */
[----:B---3--:R-:W-:Y:S01]  /*16b30*/  FMUL R23, R211, UR23 ;  /* 0x00000017d3177c20 */ /* 0x008fe20008400000 */
[----:B------:R-:W-:Y:S01]  /*16b40*/  @P3 STG.E desc[UR18][R12.64], R21 ;  /* 0x000000150c003986 */ /* 0x000fe2000c101912 */
[----:B------:R-:W-:-:S03]  /*16b50*/  ISETP.GT.AND P3, PT, R0, 0x89, P0 ;  /* 0x000000890000780c */ /* 0x000fc60000764270 */
[----:B------:R0:W-:Y:S01]  /*16b60*/  @P6 STG.E desc[UR18][R14.64+0x20], R11 ;  /* 0x0000200b0e006986 */ /* 0x0001e2000c101912 */
[----:B------:R-:W-:-:S03]  /*16b70*/  IADD3 R8, P6, R12, UR9, RZ ;  /* 0x000000090c087c10 */ /* 0x000fc6000ffde0ff */
[----:B------:R2:W-:Y:S01]  /*16b80*/  @P5 STG.E desc[UR18][R12.64+0x20], R19 ;  /* 0x000020130c005986 */ /* 0x0005e2000c101912 */
[----:B------:R-:W-:-:S03]  /*16b90*/  ISETP.GT.AND P5, PT, R0, 0x88, P2 ;  /* 0x000000880000780c */ /* 0x000fc600017a4270 */
[----:B------:R3:W-:Y:S01]  /*16ba0*/  @P1 STG.E desc[UR18][R16.64], R23 ;  /* 0x0000001710001986 */ /* 0x0007e2000c101912 */
[----:B------:R-:W-:Y:S02]  /*16bb0*/  ISETP.GT.AND P1, PT, R0, 0x89, P2 ;  /* 0x000000890000780c */ /* 0x000fe40001724270 */
[----:B------:R-:W-:Y:S01]  /*16bc0*/  IADD3.X R9, R13, UR29, RZ, P6, !PT ;  /* 0x0000001d0d097c10 */ /* 0x000fe2000b7fe4ff */
[----:B0-----:R-:W-:Y:S01]  /*16bd0*/  FMUL R15, R210, UR23 ;  /* 0x00000017d20f7c20 */ /* 0x001fe20008400000 */
[----:B------:R-:W-:Y:S01]  /*16be0*/  FMUL R21, R209, UR23 ;  /* 0x00000017d1157c20 */ /* 0x000fe20008400000 */
[----:B------:R-:W-:Y:S01]  /*16bf0*/  IMAD.U32 R7, RZ, RZ, UR28 ;  /* 0x0000001cff077e24 */ /* 0x000fe2000f8e00ff */
[----:B------:R-:W-:Y:S01]  /*16c00*/  ISETP.GT.AND P6, PT, R0, 0x90, P0 ;  /* 0x000000900000780c */ /* 0x000fe200007c4270 */
[----:B--2---:R-:W-:Y:S01]  /*16c10*/  FMUL R19, R208, UR23 ;  /* 0x00000017d0137c20 */ /* 0x004fe20008400000 */
[----:B------:R0:W-:Y:S01]  /*16c20*/  @P3 STG.E desc[UR18][R8.64], R15 ;  /* 0x0000000f08003986 */ /* 0x0001e2000c101912 */
[----:B------:R-:W-:Y:S01]  /*16c30*/  IADD3 R10, P3, R8, UR9, RZ ;  /* 0x00000009080a7c10 */ /* 0x000fe2000ff7e0ff */
[----:B------:R-:W-:-:S02]  /*16c40*/  IMAD.WIDE.U32 R6, R7, 0x1c, R8 ;  /* 0x0000001c07067825 */ /* 0x000fc400078e0008 */
[----:B------:R-:W-:Y:S01]  /*16c50*/  @P5 STG.E desc[UR18][R16.64+0x20], R21 ;  /* 0x0000201510005986 */ /* 0x000fe2000c101912 */
[----:B------:R-:W-:-:S03]  /*16c60*/  IADD3.X R11, R9, UR29, RZ, P3, !PT ;  /* 0x0000001d090b7c10 */ /* 0x000fc60009ffe4ff */
[----:B------:R2:W-:Y:S01]  /*16c70*/  @P1 STG.E desc[UR18][R8.64+0x20], R19 ;  /* 0x0000201308001986 */ /* 0x0005e2000c101912 */
[C---:B------:R-:W-:Y:S01]  /*16c80*/  ISETP.GT.AND P1, PT, R0.reuse, 0x91, P0 ;  /* 0x000000910000780c */ /* 0x040fe20000724270 */
[----:B---3--:R-:W-:Y:S01]  /*16c90*/  FMUL R23, R207, UR23 ;  /* 0x00000017cf177c20 */ /* 0x008fe20008400000 */
[C---:B------:R-:W-:Y:S01]  /*16ca0*/  ISETP.GT.AND P3, PT, R0.reuse, 0x90, P2 ;  /* 0x000000900000780c */ /* 0x040fe20001764270 */
[----:B------:R-:W-:Y:S01]  /*16cb0*/  IMAD.MOV.U32 R14, RZ, RZ, R6 ;  /* 0x000000ffff0e7224 */ /* 0x000fe200078e0006 */
[----:B0-----:R-:W-:Y:S02]  /*16cc0*/  IADD3 R15, R7, UR8, RZ ;  /* 0x00000008070f7c10 */ /* 0x001fe4000fffe0ff */
[C---:B------:R-:W-:Y:S01]  /*16cd0*/  ISETP.GT.AND P5, PT, R0.reuse, 0x91, P2 ;  /* 0x000000910000780c */ /* 0x040fe200017a4270 */
[----:B------:R-:W-:Y:S02]  /*16ce0*/  IMAD.U32 R13, RZ, RZ, UR28 ;  /* 0x0000001cff0d7e24 */ /* 0x000fe4000f8e00ff */
[----:B------:R-:W-:Y:S01]  /*16cf0*/  @P6 STG.E desc[UR18][R14.64], R23 ;  /* 0x000000170e006986 */ /* 0x000fe2000c101912 */
[----:B------:R-:W-:Y:S01]  /*16d00*/  ISETP.GT.AND P6, PT, R0, 0x98, P0 ;  /* 0x000000980000780c */ /* 0x000fe200007c4270 */
[----:B--2---:R-:W-:Y:S01]  /*16d10*/  FMUL R9, R206, UR23 ;  /* 0x00000017ce097c20 */ /* 0x004fe20008400000 */
[----:B------:R-:W-:Y:S01]  /*16d20*/  FMUL R17, R205, UR23 ;  /* 0x00000017cd117c20 */ /* 0x000fe20008400000 */
[----:B------:R-:W-:Y:S01]  /*16d30*/  FMUL R19, R204, UR23 ;  /* 0x00000017cc137c20 */ /* 0x000fe20008400000 */
[----:B------:R-:W-:-:S02]  /*16d40*/  IMAD.WIDE.U32 R12, R13, 0x1c, R10 ;  /* 0x0000001c0d0c7825 */ /* 0x000fc400078e000a */
[----:B------:R0:W-:Y:S02]  /*16d50*/  @P1 STG.E desc[UR18][R10.64], R9 ;  /* 0x000000090a001986 */ /* 0x0001e4000c101912 */
[----:B------:R-:W-:Y:S01]  /*16d60*/  FMUL R21, R203, UR23 ;  /* 0x00000017cb157c20 */ /* 0x000fe20008400000 */
[----:B------:R-:W-:Y:S01]  /*16d70*/  VIADD R13, R13, UR8 ;  /* 0x000000080d0d7c36 */ /* 0x000fe20008000000 */
[----:B------:R2:W-:Y:S01]  /*16d80*/  @P3 STG.E desc[UR18][R14.64+0x20], R17 ;  /* 0x000020110e003986 */ /* 0x0005e2000c101912 */
[----:B------:R-:W-:-:S03]  /*16d90*/  ISETP.GT.AND P1, PT, R0, 0x99, P0 ;  /* 0x000000990000780c */ /* 0x000fc60000724270 */
[----:B------:R3:W-:Y:S01]  /*16da0*/  @P5 STG.E desc[UR18][R10.64+0x20], R19 ;  /* 0x000020130a005986 */ /* 0x0007e2000c101912 */
[----:B------:R-:W-:Y:S02]  /*16db0*/  IADD3 R6, P5, R10, UR9, RZ ;  /* 0x000000090a067c10 */ /* 0x000fe4000ffbe0ff */
[C---:B------:R-:W-:Y:S01]  /*16dc0*/  ISETP.GT.AND P3, PT, R0.reuse, 0x98, P2 ;  /* 0x000000980000780c */ /* 0x040fe20001764270 */
[----:B------:R-:W-:Y:S01]  /*16dd0*/  @P6 STG.E desc[UR18][R12.64], R21 ;  /* 0x000000150c006986 */ /* 0x000fe2000c101912 */
[----:B------:R-:W-:Y:S02]  /*16de0*/  IADD3.X R7, R11, UR29, RZ, P5, !PT ;  /* 0x0000001d0b077c10 */ /* 0x000fe4000affe4ff */
[C---:B------:R-:W-:Y:S02]  /*16df0*/  ISETP.GT.AND P6, PT, R0.reuse, 0x99, P2 ;  /* 0x000000990000780c */ /* 0x040fe400017c4270 */
[----:B------:R-:W-:Y:S01]  /*16e00*/  ISETP.GT.AND P5, PT, R0, 0xa0, P0 ;  /* 0x000000a00000780c */ /* 0x000fe200007a4270 */
[----:B0-----:R-:W-:-:S04]  /*16e10*/  IMAD.WIDE.U32 R8, R153, 0x1c, R6 ;  /* 0x0000001c99087825 */ /* 0x001fc800078e0006 */
[----:B------:R-:W-:Y:S01]  /*16e20*/  FMUL R23, R202, UR23 ;  /* 0x00000017ca177c20 */ /* 0x000fe20008400000 */
[----:B--2---:R-:W-:Y:S01]  /*16e30*/  FMUL R17, R201, UR23 ;  /* 0x00000017c9117c20 */ /* 0x004fe20008400000 */
[----:B---3--:R-:W-:Y:S01]  /*16e40*/  FMUL R19, R200, UR23 ;  /* 0x00000017c8137c20 */ /* 0x008fe20008400000 */
[----:B------:R-:W-:Y:S01]  /*16e50*/  IMAD.MOV.U32 R14, RZ, RZ, R8 ;  /* 0x000000ffff0e7224 */ /* 0x000fe200078e0008 */
[----:B------:R-:W-:Y:S01]  /*16e60*/  IADD3 R15, R9, UR8, RZ ;  /* 0x00000008090f7c10 */ /* 0x000fe2000fffe0ff */
[----:B------:R-:W-:Y:S01]  /*16e70*/  @P1 STG.E desc[UR18][R6.64], R23 ;  /* 0x0000001706001986 */ /* 0x000fe2000c101912 */
[----:B------:R-:W-:Y:S01]  /*16e80*/  FMUL R9, R199, UR23 ;  /* 0x00000017c7097c20 */ /* 0x000fe20008400000 */
[----:B------:R-:W-:Y:S02]  /*16e90*/  IADD3 R10, P1, R6, UR9, RZ ;  /* 0x00000009060a7c10 */ /* 0x000fe4000ff3e0ff */
[----:B------:R0:W-:Y:S01]  /*16ea0*/  @P3 STG.E desc[UR18][R12.64+0x20], R17 ;  /* 0x000020110c003986 */ /* 0x0001e2000c101912 */
[----:B------:R-:W-:-:S02]  /*16eb0*/  ISETP.GT.AND P3, PT, R0, 0xa1, P0 ;  /* 0x000000a10000780c */ /* 0x000fc40000764270 */
        /* <DEDUP_REMOVED lines=8> */
[----:B--2---:R-:W-:-:S04]  /*16f40*/  IMAD.WIDE.U32 R6, R13, 0x1c, R10 ;  /* 0x0000001c0d067825 */ /* 0x004fc800078e000a */
[----:B------:R-:W-:Y:S01]  /*16f50*/  FMUL R19, R197, UR23 ;  /* 0x00000017c5137c20 */ /* 0x000fe20008400000 */
[----:B------:R-:W-:Y:S01]  /*16f60*/  FMUL R21, R196, UR23 ;  /* 0x00000017c4157c20 */ /* 0x000fe20008400000 */
[----:B------:R-:W-:Y:S01]  /*16f70*/  FMUL R23, R195, UR23 ;  /* 0x00000017c3177c20 */ /* 0x000fe20008400000 */
[----:B------:R-:W-:Y:S01]  /*16f80*/  IMAD.MOV.U32 R12, RZ, RZ, R6 ;  /* 0x000000ffff0c7224 */ /* 0x000fe200078e0006 */
[----:B------:R-:W-:Y:S01]  /*16f90*/  IADD3 R13, R7, UR8, RZ ;  /* 0x00000008070d7c10 */ /* 0x000fe2000fffe0ff */
[----:B------:R-:W-:Y:S01]  /*16fa0*/  @P3 STG.E desc[UR18][R10.64], R17 ;  /* 0x000000110a003986 */ /* 0x000fe2000c101912 */
[----:B------:R-:W-:-:S03]  /*16fb0*/  ISETP.GT.AND P3, PT, R0, 0xa9, P0 ;  /* 0x000000a90000780c */ /* 0x000fc60000764270 */
[----:B------:R0:W-:Y:S01]  /*16fc0*/  @P6 STG.E desc[UR18][R14.64+0x20], R19 ;  /* 0x000020130e006986 */ /* 0x0001e2000c101912 */
[----:B------:R-:W-:-:S03]  /*16fd0*/  IADD3 R8, P6, R10, UR9, RZ ;  /* 0x000000090a087c10 */ /* 0x000fc6000ffde0ff */
[----:B------:R2:W-:Y:S01]  /*16fe0*/  @P5 STG.E desc[UR18][R10.64+0x20], R21 ;  /* 0x000020150a005986 */ /* 0x0005e2000c101912 */
[----:B------:R-:W-:-:S03]  /*16ff0*/  ISETP.GT.AND P5, PT, R0, 0xa8, P2 ;  /* 0x000000a80000780c */ /* 0x000fc600017a4270 */
[----:B------:R-:W-:Y:S01]  /*17000*/  @P1 STG.E desc[UR18][R12.64], R23 ;  /* 0x000000170c001986 */ /* 0x000fe2000c101912 */
[----:B------:R-:W-:Y:S02]  /*17010*/  ISETP.GT.AND P1, PT, R0, 0xa9, P2 ;  /* 0x000000a90000780c */ /* 0x000fe40001724270 */
[----:B---3--:R-:W-:Y:S01]  /*17020*/  IADD3.X R9, R11, UR29, RZ, P6, !PT ;  /* 0x0000001d0b097c10 */ /* 0x008fe2000b7fe4ff */
[----:B0-----:R-:W-:Y:S01]  /*17030*/  FMUL R15, R194, UR23 ;  /* 0x00000017c20f7c20 */ /* 0x001fe20008400000 */
[----:B------:R-:W-:Y:S01]  /*17040*/  FMUL R17, R193, UR23 ;  /* 0x00000017c1117c20 */ /* 0x000fe20008400000 */
[----:B------:R-:W-:Y:S01]  /*17050*/  IMAD.U32 R7, RZ, RZ, UR28 ;  /* 0x0000001cff077e24 */ /* 0x000fe2000f8e00ff */
[----:B------:R-:W-:Y:S01]  /*17060*/  ISETP.GT.AND P6, PT, R0, 0xb0, P0 ;  /* 0x000000b00000780c */ /* 0x000fe200007c4270 */
[----:B------:R-:W-:Y:S01]  /*17070*/  FMUL R19, R192, UR23 ;  /* 0x00000017c0137c20 */ /* 0x000fe20008400000 */
[----:B------:R0:W-:Y:S01]  /*17080*/  @P3 STG.E desc[UR18][R8.64], R15 ;  /* 0x0000000f08003986 */ /* 0x0001e2000c101912 */
[----:B--2---:R-:W-:Y:S01]  /*17090*/  IADD3 R10, P3, R8, UR9, RZ ;  /* 0x00000009080a7c10 */ /* 0x004fe2000ff7e0ff */
[----:B------:R-:W-:-:S02]  /*170a0*/  IMAD.WIDE.U32 R6, R7, 0x1c, R8 ;  /* 0x0000001c07067825 */ /* 0x000fc400078e0008 */
[----:B------:R2:W-:Y:S01]  /*170b0*/  @P5 STG.E desc[UR18][R12.64+0x20], R17 ;  /* 0x000020110c005986 */ /* 0x0005e2000c101912 */
[----:B------:R-:W-:Y:S01]  /*170c0*/  IADD3.X R11, R9, UR29, RZ, P3, !PT ;  /* 0x0000001d090b7c10 */ /* 0x000fe20009ffe4ff */
[----:B------:R-:W-:Y:S02]  /*170d0*/  FMUL R21, R191, UR23 ;  /* 0x00000017bf157c20 */ /* 0x000fe40008400000 */
[----:B------:R3:W-:Y:S01]  /*170e0*/  @P1 STG.E desc[UR18][R8.64+0x20], R19 ;  /* 0x0000201308001986 */ /* 0x0007e2000c101912 */
[C---:B------:R-:W-:Y:S01]  /*170f0*/  ISETP.GT.AND P1, PT, R0.reuse, 0xb1, P0 ;  /* 0x000000b10000780c */ /* 0x040fe20000724270 */
[----:B------:R-:W-:Y:S01]  /*17100*/  IMAD.MOV.U32 R14, RZ, RZ, R6 ;  /* 0x000000ffff0e7224 */ /* 0x000fe200078e0006 */
[C---:B------:R-:W-:Y:S01]  /*17110*/  ISETP.GT.AND P3, PT, R0.reuse, 0xb0, P2 ;  /* 0x000000b00000780c */ /* 0x040fe20001764270 */
[----:B0-----:R-:W-:Y:S01]  /*17120*/  VIADD R15, R7, UR8 ;  /* 0x00000008070f7c36 */ /* 0x001fe20008000000 */
[----:B------:R-:W-:Y:S02]  /*17130*/  ISETP.GT.AND P5, PT, R0, 0xb1, P2 ;  /* 0x000000b10000780c */ /* 0x000fe400017a4270 */
[----:B------:R-:W-:-:S02]  /*17140*/  MOV R23, UR28 ;  /* 0x0000001c00177c02 */ /* 0x000fc40008000f00 */
[----:B------:R-:W-:Y:S01]  /*17150*/  @P6 STG.E desc[UR18][R14.64], R21 ;  /* 0x000000150e006986 */ /* 0x000fe2000c101912 */
[----:B------:R-:W-:Y:S01]  /*17160*/  ISETP.GT.AND P6, PT, R0, 0xb8, P0 ;  /* 0x000000b80000780c */ /* 0x000fe200007c4270 */
[----:B--2---:R-:W-:Y:S01]  /*17170*/  FMUL R17, R189, UR23 ;  /* 0x00000017bd117c20 */ /* 0x004fe20008400000 */
[----:B---3--:R-:W-:Y:S01]  /*17180*/  FMUL R9, R190, UR23 ;  /* 0x00000017be097c20 */ /* 0x008fe20008400000 */
[----:B------:R-:W-:-:S04]  /*17190*/  IMAD.WIDE.U32 R12, R23, 0x1c, R10 ;  /* 0x0000001c170c7825 */ /* 0x000fc800078e000a */
[----:B------:R-:W-:Y:S01]  /*171a0*/  FMUL R19, R188, UR23 ;  /* 0x00000017bc137c20 */ /* 0x000fe20008400000 */
[----:B------:R-:W-:Y:S01]  /*171b0*/  FMUL R23, R187, UR23 ;  /* 0x00000017bb177c20 */ /* 0x000fe20008400000 */
[----:B------:R0:W-:Y:S01]  /*171c0*/  @P1 STG.E desc[UR18][R10.64], R9 ;  /* 0x000000090a001986 */ /* 0x0001e2000c101912 */
[----:B------:R-:W-:-:S03]  /*171d0*/  IADD3 R13, R13, UR8, RZ ;  /* 0x000000080d0d7c10 */ /* 0x000fc6000fffe0ff */
        /* <DEDUP_REMOVED lines=13> */
[----:B------:R-:W-:Y:S02]  /*172b0*/  VIADD R15, R9, UR8 ;  /* 0x00000008090f7c36 */ /* 0x000fe40008000000 */
[----:B------:R-:W-:Y:S01]  /*172c0*/  FMUL R9, R183, UR23 ;  /* 0x00000017b7097c20 */ /* 0x000fe20008400000 */
[----:B------:R-:W-:Y:S01]  /*172d0*/  IMAD.MOV.U32 R14, RZ, RZ, R8 ;  /* 0x000000ffff0e7224 */ /* 0x000fe200078e0008 */
[----:B------:R-:W-:Y:S01]  /*172e0*/  @P1 STG.E desc[UR18][R6.64], R21 ;  /* 0x0000001506001986 */ /* 0x000fe2000c101912 */
[----:B------:R-:W-:-:S03]  /*172f0*/  IADD3 R10, P1, R6, UR9, RZ ;  /* 0x00000009060a7c10 */ /* 0x000fc6000ff3e0ff */
[----:B------:R0:W-:Y:S01]  /*17300*/  @P3 STG.E desc[UR18][R12.64+0x20], R17 ;  /* 0x000020110c003986 */ /* 0x0001e2000c101912 */
[----:B------:R-:W-:-:S03]  /*17310*/  ISETP.GT.AND P3, PT, R0, 0xc1, P0 ;  /* 0x000000c10000780c */ /* 0x000fc60000764270 */
[----:B------:R2:W-:Y:S01]  /*17320*/  @P6 STG.E desc[UR18][R6.64+0x20], R19 ;  /* 0x0000201306006986 */ /* 0x0005e2000c101912 */
[C---:B------:R-:W-:Y:S02]  /*17330*/  ISETP.GT.AND P6, PT, R0.reuse, 0xc0, P2 ;  /* 0x000000c00000780c */ /* 0x040fe400017c4270 */
[----:B------:R-:W-:Y:S01]  /*17340*/  IADD3.X R11, R7, UR29, RZ, P1, !PT ;  /* 0x0000001d070b7c10 */ /* 0x000fe20008ffe4ff */
[----:B------:R3:W-:Y:S01]  /*17350*/  @P5 STG.E desc[UR18][R14.64], R9 ;  /* 0x000000090e005986 */ /* 0x0007e2000c101912 */
[C---:B------:R-:W-:Y:S02]  /*17360*/  ISETP.GT.AND P5, PT, R0.reuse, 0xc1, P2 ;  /* 0x000000c10000780c */ /* 0x040fe400017a4270 */
[----:B------:R-:W-:Y:S02]  /*17370*/  ISETP.GT.AND P1, PT, R0, 0xc8, P0 ;  /* 0x000000c80000780c */ /* 0x000fe40000724270 */
[----:B0-----:R-:W-:Y:S01]  /*17380*/  MOV R13, UR28 ;  /* 0x0000001c000d7c02 */ /* 0x001fe20008000f00 */
[----:B------:R-:W-:Y:S01]  /*17390*/  FMUL R17, R182, UR23 ;  /* 0x00000017b6117c20 */ /* 0x000fe20008400000 */
[----:B------:R-:W-:Y:S01]  /*173a0*/  FMUL R21, R180, UR23 ;  /* 0x00000017b4157c20 */ /* 0x000fe20008400000 */
[----:B--2---:R-:W-:-:S02]  /*173b0*/  FMUL R19, R181, UR23 ;  /* 0x00000017b5137c20 */ /* 0x004fc40008400000 */
[----:B------:R-:W-:-:S04]  /*173c0*/  IMAD.WIDE.U32 R6, R13, 0x1c, R10 ;  /* 0x0000001c0d067825 */ /* 0x000fc800078e000a */
[----:B------:R-:W-:Y:S01]  /*173d0*/  FMUL R23, R179, UR23 ;  /* 0x00000017b3177c20 */ /* 0x000fe20008400000 */
[----:B------:R-:W-:Y:S01]  /*173e0*/  @P3 STG.E desc[UR18][R10.64], R17 ;  /* 0x000000110a003986 */ /* 0x000fe2000c101912 */
[----:B------:R-:W-:Y:S02]  /*173f0*/  VIADD R13, R7, UR8 ;  /* 0x00000008070d7c36 */ /* 0x000fe40008000000 */
[----:B------:R-:W-:Y:S01]  /*17400*/  IMAD.MOV.U32 R12, RZ, RZ, R6 ;  /* 0x000000ffff0c7224 */ /* 0x000fe200078e0006 */
[----:B------:R-:W-:Y:S01]  /*17410*/  ISETP.GT.AND P3, PT, R0, 0xc9, P0 ;  /* 0x000000c90000780c */ /* 0x000fe20000764270 */
        /* <DEDUP_REMOVED lines=8> */
[----:B------:R-:W-:Y:S01]  /*174a0*/  MOV R7, UR28 ;  /* 0x0000001c00077c02 */ /* 0x000fe20008000f00 */
[----:B------:R-:W-:Y:S01]  /*174b0*/  FMUL R17, R177, UR23 ;  /* 0x00000017b1117c20 */ /* 0x000fe20008400000 */
[----:B------:R-:W-:Y:S01]  /*174c0*/  ISETP.GT.AND P6, PT, R0, 0xd0, P0 ;  /* 0x000000d00000780c */ /* 0x000fe200007c4270 */
[----:B------:R-:W-:Y:S01]  /*174d0*/  FMUL R19, R176, UR23 ;  /* 0x00000017b0137c20 */ /* 0x000fe20008400000 */
[----:B------:R0:W-:Y:S01]  /*174e0*/  @P3 STG.E desc[UR18][R8.64], R15 ;  /* 0x0000000f08003986 */ /* 0x0001e2000c101912 */
[----:B--2---:R-:W-:Y:S01]  /*174f0*/  IADD3 R10, P3, R8, UR9, RZ ;  /* 0x00000009080a7c10 */ /* 0x004fe2000ff7e0ff */
[----:B------:R-:W-:-:S02]  /*17500*/  IMAD.WIDE.U32 R6, R7, 0x1c, R8 ;  /* 0x0000001c07067825 */ /* 0x000fc400078e0008 */
[----:B------:R-:W-:Y:S01]  /*17510*/  @P5 STG.E desc[UR18][R12.64+0x20], R17 ;  /* 0x000020110c005986 */ /* 0x000fe2000c101912 */
[----:B------:R-:W-:Y:S01]  /*17520*/  IADD3.X R11, R9, UR29, RZ, P3, !PT ;  /* 0x0000001d090b7c10 */ /* 0x000fe20009ffe4ff */
[----:B------:R-:W-:Y:S02]  /*17530*/  FMUL R21, R175, UR23 ;  /* 0x00000017af157c20 */ /* 0x000fe40008400000 */
[----:B------:R2:W-:Y:S01]  /*17540*/  @P1 STG.E desc[UR18][R8.64+0x20], R19 ;  /* 0x0000201308001986 */ /* 0x0005e2000c101912 */
[C---:B------:R-:W-:Y:S02]  /*17550*/  ISETP.GT.AND P1, PT, R0.reuse, 0xd1, P0 ;  /* 0x000000d10000780c */ /* 0x040fe40000724270 */
[C---:B------:R-:W-:Y:S01]  /*17560*/  ISETP.GT.AND P3, PT, R0.reuse, 0xd0, P2 ;  /* 0x000000d00000780c */ /* 0x040fe20001764270 */
[----:B0-----:R-:W-:Y:S01]  /*17570*/  VIADD R15, R7, UR8 ;  /* 0x00000008070f7c36 */ /* 0x001fe20008000000 */
[----:B------:R-:W-:Y:S02]  /*17580*/  MOV R14, R6 ;  /* 0x00000006000e7202 */ /* 0x000fe40000000f00 */
[----:B------:R-:W-:Y:S01]  /*17590*/  ISETP.GT.AND P5, PT, R0, 0xd1, P2 ;  /* 0x000000d10000780c */ /* 0x000fe200017a4270 */
[----:B------:R-:W-:-:S02]  /*175a0*/  IMAD.U32 R23, RZ, RZ, UR28 ;  /* 0x0000001cff177e24 */ /* 0x000fc4000f8e00ff */
[----:B------:R-:W-:Y:S01]  /*175b0*/  @P6 STG.E desc[UR18][R14.64], R21 ;  /* 0x000000150e006986 */ /* 0x000fe2000c101912 */
[----:B------:R-:W-:Y:S01]  /*175c0*/  ISETP.GT.AND P6, PT, R0, 0xd8, P0 ;  /* 0x000000d80000780c */ /* 0x000fe200007c4270 */
[----:B--2---:R-:W-:Y:S01]  /*175d0*/  FMUL R9, R174, UR23 ;  /* 0x00000017ae097c20 */ /* 0x004fe20008400000 */
[----:B------:R-:W-:Y:S01]  /*175e0*/  FMUL R17, R173, UR23 ;  /* 0x00000017ad117c20 */ /* 0x000fe20008400000 */
[----:B------:R-:W-:Y:S01]  /*175f0*/  FMUL R19, R172, UR23 ;  /* 0x00000017ac137c20 */ /* 0x000fe20008400000 */
[----:B------:R-:W-:Y:S02]  /*17600*/  IMAD.WIDE.U32 R12, R23, 0x1c, R10 ;  /* 0x0000001c170c7825 */ /* 0x000fe400078e000a */
[----:B------:R0:W-:Y:S02]  /*17610*/  @P1 STG.E desc[UR18][R10.64], R9 ;  /* 0x000000090a001986 */ /* 0x0001e4000c101912 */
[----:B------:R-:W-:Y:S01]  /*17620*/  FMUL R23, R171, UR23 ;  /* 0x00000017ab177c20 */ /* 0x000fe20008400000 */
[----:B------:R-:W-:Y:S01]  /*17630*/  VIADD R13, R13, UR8 ;  /* 0x000000080d0d7c36 */ /* 0x000fe20008000000 */
[----:B------:R2:W-:Y:S04]  /*17640*/  @P3 STG.E desc[UR18][R14.64+0x20], R17 ;  /* 0x000020110e003986 */ /* 0x0005e8000c101912 */
[----:B------:R3:W-:Y:S01]  /*17650*/  @P5 STG.E desc[UR18][R10.64+0x20], R19 ;  /* 0x000020130a005986 */ /* 0x0007e2000c101912 */
[----:B------:R-:W-:-:S02]  /*17660*/  IADD3 R6, P5, R10, UR9, RZ ;  /* 0x000000090a067c10 */ /* 0x000fc4000ffbe0ff */
[C---:B------:R-:W-:Y:S01]  /*17670*/  ISETP.GT.AND P1, PT, R0.reuse, 0xd9, P0 ;  /* 0x000000d90000780c */ /* 0x040fe20000724270 */
[----:B------:R-:W-:Y:S01]  /*17680*/  @P6 STG.E desc[UR18][R12.64], R23 ;  /* 0x000000170c006986 */ /* 0x000fe2000c101912 */
[C---:B------:R-:W-:Y:S02]  /*17690*/  ISETP.GT.AND P3, PT, R0.reuse, 0xd8, P2 ;  /* 0x000000d80000780c */ /* 0x040fe40001764270 */
        /* <DEDUP_REMOVED lines=9> */
[----:B------:R-:W-:Y:S01]  /*17730*/  MOV R14, R8 ;  /* 0x00000008000e7202 */ /* 0x000fe20000000f00 */
[----:B------:R-:W-:Y:S01]  /*17740*/  @P1 STG.E desc[UR18][R6.64], R21 ;  /* 0x0000001506001986 */ /* 0x000fe2000c101912 */
[----:B------:R-:W-:-:S03]  /*17750*/  ISETP.GT.AND P1, PT, R0, 0xe1, P0 ;  /* 0x000000e10000780c */ /* 0x000fc60000724270 */
[----:B------:R0:W-:Y:S01]  /*17760*/  @P3 STG.E desc[UR18][R12.64+0x20], R17 ;  /* 0x000020110c003986 */ /* 0x0001e2000c101912 */
[----:B------:R-:W-:-:S03]  /*17770*/  IADD3 R10, P3, R6, UR9, RZ ;  /* 0x00000009060a7c10 */ /* 0x000fc6000ff7e0ff */
[----:B------:R2:W-:Y:S01]  /*17780*/  @P6 STG.E desc[UR18][R6.64+0x20], R19 ;  /* 0x0000201306006986 */ /* 0x0005e2000c101912 */
[----:B------:R-:W-:-:S03]  /*17790*/  ISETP.GT.AND P6, PT, R0, 0xe0, P2 ;  /* 0x000000e00000780c */ /* 0x000fc600017c4270 */
[----:B------:R-:W-:Y:S01]  /*177a0*/  @P5 STG.E desc[UR18][R14.64], R9 ;  /* 0x000000090e005986 */ /* 0x000fe2000c101912 */
[C---:B------:R-:W-:Y:S02]  /*177b0*/  ISETP.GT.AND P5, PT, R0.reuse, 0xe1, P2 ;  /* 0x000000e10000780c */ /* 0x040fe400017a4270 */
[----:B------:R-:W-:Y:S01]  /*177c0*/  IADD3.X R11, R7, UR29, RZ, P3, !PT ;  /* 0x0000001d070b7c10 */ /* 0x000fe20009ffe4ff */
[----:B0-----:R-:W-:Y:S01]  /*177d0*/  IMAD.U32 R13, RZ, RZ, UR28 ;  /* 0x0000001cff0d7e24 */ /* 0x001fe2000f8e00ff */
[----:B------:R-:W-:Y:S01]  /*177e0*/  ISETP.GT.AND P3, PT, R0, 0xe8, P0 ;  /* 0x000000e80000780c */ /* 0x000fe20000764270 */
[----:B------:R-:W-:Y:S01]  /*177f0*/  FMUL R17, R166, UR23 ;  /* 0x00000017a6117c20 */ /* 0x000fe20008400000 */
[----:B------:R-:W-:Y:S01]  /*17800*/  FMUL R21, R164, UR23 ;  /* 0x00000017a4157c20 */ /* 0x000fe20008400000 */
[----:B--2---:R-:W-:Y:S01]  /*17810*/  FMUL R19, R165, UR23 ;  /* 0x00000017a5137c20 */ /* 0x004fe20008400000 */
[----:B------:R-:W-:-:S04]  /*17820*/  IMAD.WIDE.U32 R6, R13, 0x1c, R10 ;  /* 0x0000001c0d067825 */ /* 0x000fc800078e000a */
[----:B------:R-:W-:Y:S01]  /*17830*/  FMUL R23, R163, UR23 ;  /* 0x00000017a3177c20 */ /* 0x000fe20008400000 */
[----:B------:R0:W-:Y:S01]  /*17840*/  @P1 STG.E desc[UR18][R10.64], R17 ;  /* 0x000000110a001986 */ /* 0x0001e2000c101912 */
[C---:B------:R-:W-:Y:S01]  /*17850*/  ISETP.GT.AND P1, PT, R0.reuse, 0xe9, P0 ;  /* 0x000000e90000780c */ /* 0x040fe20000724270 */
[----:B------:R-:W-:Y:S01]  /*17860*/  VIADD R13, R7, UR8 ;  /* 0x00000008070d7c36 */ /* 0x000fe20008000000 */
[----:B------:R-:W-:Y:S01]  /*17870*/  MOV R12, R6 ;  /* 0x00000006000c7202 */ /* 0x000fe20000000f00 */
[----:B------:R2:W-:Y:S04]  /*17880*/  @P6 STG.E desc[UR18][R14.64+0x20], R19 ;  /* 0x000020130e006986 */ /* 0x0005e8000c101912 */
[----:B------:R3:W-:Y:S01]  /*17890*/  @P5 STG.E desc[UR18][R10.64+0x20], R21 ;  /* 0x000020150a005986 */ /* 0x0007e2000c101912 */
[----:B------:R-:W-:-:S02]  /*178a0*/  ISETP.GT.AND P5, PT, R0, 0xe8, P2 ;  /* 0x000000e80000780c */ /* 0x000fc400017a4270 */
[----:B------:R-:W-:Y:S01]  /*178b0*/  IADD3 R8, P6, R10, UR9, RZ ;  /* 0x000000090a087c10 */ /* 0x000fe2000ffde0ff */
[----:B------:R-:W-:Y:S01]  /*178c0*/  @P3 STG.E desc[UR18][R12.64], R23 ;  /* 0x000000170c003986 */ /* 0x000fe2000c101912 */
[----:B------:R-:W-:Y:S01]  /*178d0*/  ISETP.GT.AND P3, PT, R0, 0xe9, P2 ;  /* 0x000000e90000780c */ /* 0x000fe20001764270 */
[----:B0-----:R-:W-:Y:S01]  /*178e0*/  FMUL R17, R161, UR23 ;  /* 0x00000017a1117c20 */ /* 0x001fe20008400000 */
[----:B------:R-:W-:Y:S01]  /*178f0*/  IADD3.X R9, R11, UR29, RZ, P6, !PT ;  /* 0x0000001d0b097c10 */ /* 0x000fe2000b7fe4ff */
[----:B--2---:R-:W-:Y:S01]  /*17900*/  FMUL R15, R162, UR23 ;  /* 0x00000017a20f7c20 */ /* 0x004fe20008400000 */
[----:B------:R-:W-:-:S04]  /*17910*/  FMUL R19, R160, UR23 ;  /* 0x00000017a0137c20 */ /* 0x000fc80008400000 */
[----:B------:R0:W-:Y:S01]  /*17920*/  @P1 STG.E desc[UR18][R8.64], R15 ;  /* 0x0000000f08001986 */ /* 0x0001e2000c101912 */
[----:B------:R-:W-:-:S03]  /*17930*/  IMAD.U32 R7, RZ, RZ, UR28 ;  /* 0x0000001cff077e24 */ /* 0x000fc6000f8e00ff */
[----:B------:R2:W-:Y:S01]  /*17940*/  @P5 STG.E desc[UR18][R12.64+0x20], R17 ;  /* 0x000020110c005986 */ /* 0x0005e2000c101912 */
[----:B---3--:R-:W-:Y:S02]  /*17950*/  IADD3 R10, P5, R8, UR9, RZ ;  /* 0x00000009080a7c10 */ /* 0x008fe4000ffbe0ff */
[C---:B------:R-:W-:Y:S01]  /*17960*/  ISETP.GT.AND P1, PT, R0.reuse, 0xf0, P0 ;  /* 0x000000f00000780c */ /* 0x040fe20000724270 */
[----:B------:R3:W-:Y:S01]  /*17970*/  @P3 STG.E desc[UR18][R8.64+0x20], R19 ;  /* 0x0000201308003986 */ /* 0x0007e2000c101912 */
[C---:B------:R-:W-:Y:S02]  /*17980*/  ISETP.GT.AND P3, PT, R0.reuse, 0xf1, P0 ;  /* 0x000000f10000780c */ /* 0x040fe40000764270 */
[----:B------:R-:W-:Y:S01]  /*17990*/  IADD3.X R11, R9, UR29, RZ, P5, !PT ;  /* 0x0000001d090b7c10 */ /* 0x000fe2000affe4ff */
[----:B------:R-:W-:Y:S01]  /*179a0*/  IMAD.WIDE.U32 R6, R7, 0x1c, R8 ;  /* 0x0000001c07067825 */ /* 0x000fe200078e0008 */
[C---:B------:R-:W-:Y:S02]  /*179b0*/  ISETP.GT.AND P5, PT, R0.reuse, 0xf0, P2 ;  /* 0x000000f00000780c */ /* 0x040fe400017a4270 */
[----:B------:R-:W-:Y:S01]  /*179c0*/  ISETP.GT.AND P6, PT, R0, 0xf1, P2 ;  /* 0x000000f10000780c */ /* 0x000fe200017c4270 */
[----:B0-----:R-:W-:-:S02]  /*179d0*/  IMAD.U32 R15, RZ, RZ, UR28 ;  /* 0x0000001cff0f7e24 */ /* 0x001fc4000f8e00ff */
[----:B------:R-:W-:Y:S01]  /*179e0*/  FMUL R21, R159, UR23 ;  /* 0x000000179f157c20 */ /* 0x000fe20008400000 */
[----:B------:R-:W-:Y:S01]  /*179f0*/  IADD3 R7, R7, UR8, RZ ;  /* 0x0000000807077c10 */ /* 0x000fe2000fffe0ff */
[----:B--2---:R-:W-:-:S04]  /*17a00*/  IMAD.WIDE.U32 R12, R15, 0x1c, R10 ;  /* 0x0000001c0f0c7825 */ /* 0x004fc800078e000a */
[----:B------:R-:W-:Y:S01]  /*17a10*/  FMUL R15, R158, UR23 ;  /* 0x000000179e0f7c20 */ /* 0x000fe20008400000 */
[----:B------:R-:W-:Y:S01]  /*17a20*/  FMUL R17, R157, UR23 ;  /* 0x000000179d117c20 */ /* 0x000fe20008400000 */
[----:B---3--:R-:W-:Y:S01]  /*17a30*/  FMUL R19, R156, UR23 ;  /* 0x000000179c137c20 */ /* 0x008fe20008400000 */
[----:B------:R-:W-:Y:S01]  /*17a40*/  @P1 STG.E desc[UR18][R6.64], R21 ;  /* 0x0000001506001986 */ /* 0x000fe2000c101912 */
[----:B------:R-:W-:-:S03]  /*17a50*/  ISETP.GT.AND P1, PT, R0, 0xf8, P0 ;  /* 0x000000f80000780c */ /* 0x000fc60000724270 */
[----:B------:R0:W-:Y:S01]  /*17a60*/  @P3 STG.E desc[UR18][R10.64], R15 ;  /* 0x0000000f0a003986 */ /* 0x0001e2000c101912 */
[----:B------:R-:W-:-:S03]  /*17a70*/  ISETP.GT.AND P0, PT, R0, 0xf9, P0 ;  /* 0x000000f90000780c */ /* 0x000fc60000704270 */
[----:B------:R2:W-:Y:S01]  /*17a80*/  @P5 STG.E desc[UR18][R6.64+0x20], R17 ;  /* 0x0000201106005986 */ /* 0x0005e2000c101912 */
[----:B------:R-:W-:-:S03]  /*17a90*/  ISETP.GT.AND P5, PT, R0, 0xf8, P2 ;  /* 0x000000f80000780c */ /* 0x000fc600017a4270 */
[----:B------:R3:W-:Y:S01]  /*17aa0*/  @P6 STG.E desc[UR18][R10.64+0x20], R19 ;  /* 0x000020130a006986 */ /* 0x0007e2000c101912 */
[----:B------:R-:W-:Y:S02]  /*17ab0*/  IADD3 R8, P6, R10, UR9, RZ ;  /* 0x000000090a087c10 */ /* 0x000fe4000ffde0ff */
[----:B------:R-:W-:Y:S02]  /*17ac0*/  ISETP.GT.AND P2, PT, R0, 0xf9, P2 ;  /* 0x000000f90000780c */ /* 0x000fe40001744270 */
[----:B------:R-:W-:Y:S01]  /*17ad0*/  ISETP.GT.AND P3, PT, R154, 0x80, PT ;  /* 0x000000809a00780c */ /* 0x000fe20003f64270 */
[----:B------:R-:W-:Y:S01]  /*17ae0*/  VIADD R13, R13, UR8 ;  /* 0x000000080d0d7c36 */ /* 0x000fe20008000000 */
[----:B------:R-:W-:Y:S01]  /*17af0*/  IADD3.X R9, R11, UR29, RZ, P6, !PT ;  /* 0x0000001d0b097c10 */ /* 0x000fe2000b7fe4ff */
[----:B------:R-:W-:Y:S01]  /*17b00*/  FMUL R23, R155, UR23 ;  /* 0x000000179b177c20 */ /* 0x000fe20008400000 */
[----:B------:R-:W-:Y:S01]  /*17b10*/  ISETP.GT.AND P6, PT, R0, RZ, P3 ;  /* 0x000000ff0000720c */ /* 0x000fe20001fc4270 */
[----:B0-----:R-:W-:Y:S01]  /*17b20*/  FMUL R15, R152, UR23 ;  /* 0x00000017980f7c20 */ /* 0x001fe20008400000 */
[----:B--2---:R-:W-:Y:S01]  /*17b30*/  FMUL R17, R20, UR23 ;  /* 0x0000001714117c20 */ /* 0x004fe20008400000 */
[----:B---3--:R-:W-:Y:S01]  /*17b40*/  FMUL R11, R22, UR23 ;  /* 0x00000017160b7c20 */ /* 0x008fe20008400000 */
[----:B------:R-:W-:Y:S01]  /*17b50*/  @P1 STG.E desc[UR18][R12.64], R23 ;  /* 0x000000170c001986 */ /* 0x000fe2000c101912 */
[----:B------:R-:W-:Y:S01]  /*17b60*/  ISETP.GT.AND P1, PT, R154, 0x88, PT ;  /* 0x000000889a00780c */ /* 0x000fe20003f24270 */
[----:B------:R-:W-:-:S02]  /*17b70*/  FMUL R19, R24, UR23 ;  /* 0x0000001718137c20 */ /* 0x000fc40008400000 */
[----:B------:R-:W-:Y:S01]  /*17b80*/  @P0 STG.E desc[UR18][R8.64], R15 ;  /* 0x0000000f08000986 */ /* 0x000fe2000c101912 */
[----:B------:R-:W-:-:S03]  /*17b90*/  ISETP.GT.AND P0, PT, R0, 0x1, P1 ;  /* 0x000000010000780c */ /* 0x000fc60000f04270 */
[----:B------:R-:W-:Y:S01]  /*17ba0*/  @P5 STG.E desc[UR18][R12.64+0x20], R11 ;  /* 0x0000200b0c005986 */ /* 0x000fe2000c101912 */
[----:B------:R-:W-:-:S03]  /*17bb0*/  ISETP.GT.AND P5, PT, R0, 0x1, P3 ;  /* 0x000000010000780c */ /* 0x000fc60001fa4270 */
[----:B------:R0:W-:Y:S01]  /*17bc0*/  @P2 STG.E desc[UR18][R8.64+0x20], R17 ;  /* 0x0000201108002986 */ /* 0x0001e2000c101912 */
[C---:B------:R-:W-:Y:S01]  /*17bd0*/  ISETP.GT.AND P2, PT, R0.reuse, RZ, P1 ;  /* 0x000000ff0000720c */ /* 0x040fe20000f44270 */
[----:B------:R-:W-:Y:S02]  /*17be0*/  IMAD.U32 R7, RZ, RZ, UR28 ;  /* 0x0000001cff077e24 */ /* 0x000fe4000f8e00ff */
[----:B------:R-:W-:Y:S01]  /*17bf0*/  @P6 STG.E desc[UR18][R4.64+0x200], R19 ;  /* 0x0002001304006986 */ /* 0x000fe2000c101912 */
[----:B------:R-:W-:Y:S01]  /*17c00*/  ISETP.GT.AND P6, PT, R0, 0x8, P3 ;  /* 0x000000080000780c */ /* 0x000fe20001fc4270 */
[----:B------:R-:W-:-:S04]  /*17c10*/  IMAD.WIDE.U32 R6, R7, 0x1c, R2 ;  /* 0x0000001c07067825 */ /* 0x000fc800078e0002 */
[----:B------:R-:W-:Y:S01]  /*17c20*/  FMUL R25, R25, UR23 ;  /* 0x0000001719197c20 */ /* 0x000fe20008400000 */
[----:B------:R-:W-:Y:S01]  /*17c30*/  FMUL R27, R27, UR23 ;  /* 0x000000171b1b7c20 */ /* 0x000fe20008400000 */
[----:B0-----:R-:W-:Y:S01]  /*17c40*/  FMUL R9, R26, UR23 ;  /* 0x000000171a097c20 */ /* 0x001fe20008400000 */
[----:B------:R-:W-:Y:S01]  /*17c50*/  IADD3 R11, R7, UR8, RZ ;  /* 0x00000008070b7c10 */ /* 0x000fe2000fffe0ff */
[----:B------:R-:W-:Y:S01]  /*17c60*/  IMAD.MOV.U32 R10, RZ, RZ, R6 ;  /* 0x000000ffff0a7224 */ /* 0x000fe200078e0006 */
[----:B------:R-:W-:Y:S01]  /*17c70*/  @P5 STG.E desc[UR18][R2.64+0x200], R25 ;  /* 0x0002001902005986 */ /* 0x000fe2000c101912 */
[----:B------:R-:W-:Y:S01]  /*17c80*/  FMUL R13, R28, UR23 ;  /* 0x000000171c0d7c20 */ /* 0x000fe20008400000 */
[----:B------:R-:W-:Y:S02]  /*17c90*/  IADD3 R6, P5, R2, UR9, RZ ;  /* 0x0000000902067c10 */ /* 0x000fe4000ffbe0ff */
[----:B------:R-:W-:Y:S01]  /*17ca0*/  @P2 STG.E desc[UR18][R4.64+0x220], R9 ;  /* 0x0002200904002986 */ /* 0x000fe2000c101912 */
[----:B------:R-:W-:-:S03]  /*17cb0*/  ISETP.GT.AND P2, PT, R0, 0x8, P1 ;  /* 0x000000080000780c */ /* 0x000fc60000f44270 */
[----:B------:R0:W-:Y:S01]  /*17cc0*/  @P0 STG.E desc[UR18][R2.64+0x220], R27 ;  /* 0x0002201b02000986 */ /* 0x0001e2000c101912 */
[C---:B------:R-:W-:Y:S01]  /*17cd0*/  ISETP.GT.AND P0, PT, R0.reuse, 0x9, P3 ;  /* 0x000000090000780c */ /* 0x040fe20001f04270 */
[----:B------:R-:W-:Y:S01]  /*17ce0*/  IMAD.U32 R17, RZ, RZ, UR28 ;  /* 0x0000001cff117e24 */ /* 0x000fe2000f8e00ff */
[----:B------:R-:W-:Y:S01]  /*17cf0*/  IADD3.X R7, R3, UR29, RZ, P5, !PT ;  /* 0x0000001d03077c10 */ /* 0x000fe2000affe4ff */
[----:B------:R2:W-:Y:S01]  /*17d00*/  @P6 STG.E desc[UR18][R10.64+0x200], R13 ;  /* 0x0002000d0a006986 */ /* 0x0005e2000c101912 */
[C---:B------:R-:W-:Y:S02]  /*17d10*/  ISETP.GT.AND P6, PT, R0.reuse, 0x9, P1 ;  /* 0x000000090000780c */ /* 0x040fe40000fc4270 */
[----:B------:R-:W-:Y:S01]  /*17d20*/  ISETP.GT.AND P5, PT, R0, 0x10, P3 ;  /* 0x000000100000780c */ /* 0x000fe20001fa4270 */
[----:B------:R-:W-:Y:S01]  /*17d30*/  FMUL R29, R29, UR23 ;  /* 0x000000171d1d7c20 */ /* 0x000fe20008400000 */
[----:B------:R-:W-:Y:S01]  /*17d40*/  FMUL R15, R30, UR23 ;  /* 0x000000171e0f7c20 */ /* 0x000fe20008400000 */
[----:B0-----:R-:W-:-:S04]  /*17d50*/  IMAD.WIDE.U32 R2, R17, 0x1c, R6 ;  /* 0x0000001c11027825 */ /* 0x001fc800078e0006 */
[----:B------:R-:W-:Y:S01]  /*17d60*/  FMUL R31, R31, UR23 ;  /* 0x000000171f1f7c20 */ /* 0x000fe20008400000 */
[----:B------:R-:W-:Y:S01]  /*17d70*/  @P0 STG.E desc[UR18][R6.64+0x200], R29 ;  /* 0x0002001d06000986 */ /* 0x000fe2000c101912 */
[----:B--2---:R-:W-:Y:S01]  /*17d80*/  FMUL R13, R32, UR23 ;  /* 0x00000017200d7c20 */ /* 0x004fe20008400000 */
[----:B------:R-:W-:Y:S01]  /*17d90*/  IADD3 R9, R3, UR8, RZ ;  /* 0x0000000803097c10 */ /* 0x000fe2000fffe0ff */
[----:B------:R-:W-:Y:S01]  /*17da0*/  IMAD.MOV.U32 R8, RZ, RZ, R2 ;  /* 0x000000ffff087224 */ /* 0x000fe200078e0002 */
[C---:B------:R-:W-:Y:S01]  /*17db0*/  ISETP.GT.AND P0, PT, R0.reuse, 0x11, P3 ;  /* 0x000000110000780c */ /* 0x040fe20001f04270 */
[----:B------:R0:W-:Y:S01]  /*17dc0*/  @P2 STG.E desc[UR18][R10.64+0x220], R15 ;  /* 0x0002200f0a002986 */ /* 0x0001e2000c101912 */
[----:B------:R-:W-:-:S03]  /*17dd0*/  ISETP.GT.AND P2, PT, R0, 0x10, P1 ;  /* 0x000000100000780c */ /* 0x000fc60000f44270 */
[----:B------:R-:W-:Y:S01]  /*17de0*/  @P6 STG.E desc[UR18][R6.64+0x220], R31 ;  /* 0x0002201f06006986 */ /* 0x000fe2000c101912 */
[----:B------:R-:W-:-:S03]  /*17df0*/  IADD3 R4, P6, R6, UR9, RZ ;  /* 0x0000000906047c10 */ /* 0x000fc6000ffde0ff */
[----:B------:R2:W-:Y:S01]  /*17e00*/  @P5 STG.E desc[UR18][R8.64+0x200], R13 ;  /* 0x0002000d08005986 */ /* 0x0005e2000c101912 */
[C---:B------:R-:W-:Y:S01]  /*17e10*/  ISETP.GT.AND P5, PT, R0.reuse, 0x11, P1 ;  /* 0x000000110000780c */ /* 0x040fe20000fa4270 */
[----:B------:R-:W-:Y:S01]  /*17e20*/  FMUL R33, R33, UR23 ;  /* 0x0000001721217c20 */ /* 0x000fe20008400000 */
[----:B------:R-:W-:Y:S01]  /*17e30*/  IADD3.X R5, R7, UR29, RZ, P6, !PT ;  /* 0x0000001d07057c10 */ /* 0x000fe2000b7fe4ff */
[----:B------:R-:W-:Y:S01]  /*17e40*/  IMAD.U32 R3, RZ, RZ, UR28 ;  /* 0x0000001cff037e24 */ /* 0x000fe2000f8e00ff */
[----:B------:R-:W-:Y:S01]  /*17e50*/  ISETP.GT.AND P6, PT, R0, 0x18, P3 ;  /* 0x000000180000780c */ /* 0x000fe20001fc4270 */
[----:B0-----:R-:W-:Y:S01]  /*17e60*/  FMUL R15, R34, UR23 ;  /* 0x00000017220f7c20 */ /* 0x001fe20008400000 */
[----:B------:R-:W-:Y:S01]  /*17e70*/  FMUL R35, R35, UR23 ;  /* 0x0000001723237c20 */ /* 0x000fe20008400000 */
[----:B------:R-:W-:Y:S01]  /*17e80*/  IMAD.WIDE.U32 R2, R3, 0x1c, R4 ;  /* 0x0000001c03027825 */ /* 0x000fe200078e0004 */
[----:B------:R-:W-:Y:S01]  /*17e90*/  @P0 STG.E desc[UR18][R4.64+0x200], R33 ;  /* 0x0002002104000986 */ /* 0x000fe2000c101912 */
[----:B------:R-:W-:-:S03]  /*17ea0*/  ISETP.GT.AND P0, PT, R0, 0x19, P3 ;  /* 0x000000190000780c */ /* 0x000fc60001f04270 */
[----:B------:R0:W-:Y:S01]  /*17eb0*/  @P2 STG.E desc[UR18][R8.64+0x220], R15 ;  /* 0x0002200f08002986 */ /* 0x0001e2000c101912 */
[----:B--2---:R-:W-:Y:S01]  /*17ec0*/  FMUL R13, R36, UR23 ;  /* 0x00000017240d7c20 */ /* 0x004fe20008400000 */
[----:B------:R-:W-:Y:S01]  /*17ed0*/  IADD3 R11, R3, UR8, RZ ;  /* 0x00000008030b7c10 */ /* 0x000fe2000fffe0ff */
[----:B------:R-:W-:Y:S01]  /*17ee0*/  IMAD.MOV.U32 R10, RZ, RZ, R2 ;  /* 0x000000ffff0a7224 */ /* 0x000fe200078e0002 */
[----:B------:R2:W-:Y:S01]  /*17ef0*/  @P5 STG.E desc[UR18][R4.64+0x220], R35 ;  /* 0x0002202304005986 */ /* 0x0005e2000c101912 */
[----:B------:R-:W-:Y:S01]  /*17f00*/  IADD3 R6, P5, R4, UR9, RZ ;  /* 0x0000000904067c10 */ /* 0x000fe2000ffbe0ff */
[----:B------:R-:W-:Y:S01]  /*17f10*/  FMUL R37, R37, UR23 ;  /* 0x0000001725257c20 */ /* 0x000fe20008400000 */
[C---:B------:R-:W-:Y:S01]  /*17f20*/  ISETP.GT.AND P2, PT, R0.reuse, 0x18, P1 ;  /* 0x000000180000780c */ /* 0x040fe20000f44270 */
[----:B------:R3:W-:Y:S01]  /*17f30*/  @P6 STG.E desc[UR18][R10.64+0x200], R13 ;  /* 0x0002000d0a006986 */ /* 0x0007e2000c101912 */
[----:B------:R-:W-:Y:S02]  /*17f40*/  IADD3.X R7, R5, UR29, RZ, P5, !PT ;  /* 0x0000001d05077c10 */ /* 0x000fe4000affe4ff */
[----:B------:R-:W-:Y:S01]  /*17f50*/  ISETP.GT.AND P6, PT, R0, 0x19, P1 ;  /* 0x000000190000780c */ /* 0x000fe20000fc4270 */
[----:B------:R-:W-:-:S02]  /*17f60*/  IMAD.U32 R3, RZ, RZ, UR28 ;  /* 0x0000001cff037e24 */ /* 0x000fc4000f8e00ff */
[----:B------:R-:W-:Y:S01]  /*17f70*/  @P0 STG.E desc[UR18][R6.64+0x200], R37 ;  /* 0x0002002506000986 */ /* 0x000fe2000c101912 */
[----:B------:R-:W-:Y:S01]  /*17f80*/  ISETP.GT.AND P0, PT, R0, 0x20, P3 ;  /* 0x000000200000780c */ /* 0x000fe20001f04270 */
[----:B0-----:R-:W-:Y:S01]  /*17f90*/  FMUL R9, R38, UR23 ;  /* 0x0000001726097c20 */ /* 0x001fe20008400000 */
[----:B------:R-:W-:-:S04]  /*17fa0*/  IMAD.WIDE.U32 R2, R3, 0x1c, R6 ;  /* 0x0000001c03027825 */ /* 0x000fc800078e0006 */
[----:B------:R-:W-:Y:S01]  /*17fb0*/  FMUL R39, R39, UR23 ;  /* 0x0000001727277c20 */ /* 0x000fe20008400000 */
[----:B------:R-:W-:Y:S01]  /*17fc0*/  FMUL R15, R40, UR23 ;  /* 0x00000017280f7c20 */ /* 0x000fe20008400000 */
[----:B------:R0:W-:Y:S01]  /*17fd0*/  @P2 STG.E desc[UR18][R10.64+0x220], R9 ;  /* 0x000220090a002986 */ /* 0x0001e2000c101912 */
[----:B--2---:R-:W-:Y:S01]  /*17fe0*/  IADD3 R4, P2, R6, UR9, RZ ;  /* 0x0000000906047c10 */ /* 0x004fe2000ff5e0ff */
[----:B------:R-:W-:Y:S01]  /*17ff0*/  IMAD.MOV.U32 R12, RZ, RZ, R2 ;  /* 0x000000ffff0c7224 */ /* 0x000fe200078e0002 */
[----:B---3--:R-:W-:Y:S01]  /*18000*/  IADD3 R13, R3, UR8, RZ ;  /* 0x00000008030d7c10 */ /* 0x008fe2000fffe0ff */
[----:B------:R2:W-:Y:S01]  /*18010*/  @P6 STG.E desc[UR18][R6.64+0x220], R39 ;  /* 0x0002202706006986 */ /* 0x0005e2000c101912 */
[C---:B------:R-:W-:Y:S02]  /*18020*/  ISETP.GT.AND P6, PT, R0.reuse, 0x21, P3 ;  /* 0x000000210000780c */ /* 0x040fe40001fc4270 */
[----:B------:R-:W-:Y:S02]  /*18030*/  IADD3.X R5, R7, UR29, RZ, P2, !PT ;  /* 0x0000001d07057c10 */ /* 0x000fe400097fe4ff */
[C---:B------:R-:W-:Y:S01]  /*18040*/  ISETP.GT.AND P5, PT, R0.reuse, 0x20, P1 ;  /* 0x000000200000780c */ /* 0x040fe20000fa4270 */
[----:B------:R3:W-:Y:S01]  /*18050*/  @P0 STG.E desc[UR18][R12.64+0x200], R15 ;  /* 0x0002000f0c000986 */ /* 0x0007e2000c101912 */
[----:B------:R-:W-:-:S02]  /*18060*/  ISETP.GT.AND P2, PT, R0, 0x21, P1 ;  /* 0x000000210000780c */ /* 0x000fc40000f44270 */
[----:B------:R-:W-:Y:S01]  /*18070*/  ISETP.GT.AND P0, PT, R0, 0x28, P3 ;  /* 0x000000280000780c */ /* 0x000fe20001f04270 */
[----:B0-----:R-:W-:-:S04]  /*18080*/  IMAD.WIDE.U32 R8, R17, 0x1c, R4 ;  /* 0x0000001c11087825 */ /* 0x001fc800078e0004 */
[----:B------:R-:W-:Y:S01]  /*18090*/  FMUL R41, R41, UR23 ;  /* 0x0000001729297c20 */ /* 0x000fe20008400000 */
[----:B--2---:R-:W-:Y:S01]  /*180a0*/  FMUL R7, R42, UR23 ;  /* 0x000000172a077c20 */ /* 0x004fe20008400000 */
[----:B------:R-:W-:Y:S01]  /*180b0*/  FMUL R43, R43, UR23 ;  /* 0x000000172b2b7c20 */ /* 0x000fe20008400000 */
[----:B------:R-:W-:Y:S02]  /*180c0*/  VIADD R9, R9, UR8 ;  /* 0x0000000809097c36 */ /* 0x000fe40008000000 */
[----:B------:R-:W-:Y:S01]  /*180d0*/  FMUL R11, R44, UR23 ;  /* 0x000000172c0b7c20 */ /* 0x000fe20008400000 */
[----:B------:R-:W-:Y:S01]  /*180e0*/  @P6 STG.E desc[UR18][R4.64+0x200], R41 ;  /* 0x0002002904006986 */ /* 0x000fe2000c101912 */
[----:B------:R-:W-:-:S03]  /*180f0*/  IADD3 R2, P6, R4, UR9, RZ ;  /* 0x0000000904027c10 */ /* 0x000fc6000ffde0ff */
[----:B------:R0:W-:Y:S01]  /*18100*/  @P5 STG.E desc[UR18][R12.64+0x220], R7 ;  /* 0x000220070c005986 */ /* 0x0001e2000c101912 */
[----:B------:R-:W-:-:S03]  /*18110*/  ISETP.GT.AND P5, PT, R0, 0x28, P1 ;  /* 0x000000280000780c */ /* 0x000fc60000fa4270 */
[----:B------:R2:W-:Y:S01]  /*18120*/  @P2 STG.E desc[UR18][R4.64+0x220], R43 ;  /* 0x0002202b04002986 */ /* 0x0005e2000c101912 */
[----:B------:R-:W-:-:S03]  /*18130*/  ISETP.GT.AND P2, PT, R0, 0x29, P3 ;  /* 0x000000290000780c */ /* 0x000fc60001f44270 */
[----:B------:R4:W-:Y:S01]  /*18140*/  @P0 STG.E desc[UR18][R8.64+0x200], R11 ;  /* 0x0002000b08000986 */ /* 0x0009e2000c101912 */
[C---:B------:R-:W-:Y:S02]  /*18150*/  ISETP.GT.AND P0, PT, R0.reuse, 0x29, P1 ;  /* 0x000000290000780c */ /* 0x040fe40000f04270 */
[----:B------:R-:W-:Y:S02]  /*18160*/  IADD3.X R3, R5, UR29, RZ, P6, !PT ;  /* 0x0000001d05037c10 */ /* 0x000fe4000b7fe4ff */
[----:B---3--:R-:W-:Y:S02]  /*18170*/  MOV R15, UR28 ;  /* 0x0000001c000f7c02 */ /* 0x008fe40008000f00 */
[----:B------:R-:W-:Y:S01]  /*18180*/  ISETP.GT.AND P6, PT, R0, 0x30, P3 ;  /* 0x000000300000780c */ /* 0x000fe20001fc4270 */
[----:B------:R-:W-:Y:S01]  /*18190*/  FMUL R45, R45, UR23 ;  /* 0x000000172d2d7c20 */ /* 0x000fe20008400000 */
[----:B0-----:R-:W-:Y:S01]  /*181a0*/  FMUL R13, R46, UR23 ;  /* 0x000000172e0d7c20 */ /* 0x001fe20008400000 */
[----:B--2---:R-:W-:-:S04]  /*181b0*/  IMAD.WIDE.U32 R4, R15, 0x1c, R2 ;  /* 0x0000001c0f047825 */ /* 0x004fc800078e0002 */
[----:B------:R-:W-:Y:S01]  /*181c0*/  FMUL R47, R47, UR23 ;  /* 0x000000172f2f7c20 */ /* 0x000fe20008400000 */
[----:B------:R-:W-:Y:S01]  /*181d0*/  @P2 STG.E desc[UR18][R2.64+0x200], R45 ;  /* 0x0002002d02002986 */ /* 0x000fe2000c101912 */
[----:B----4-:R-:W-:Y:S02]  /*181e0*/  VIADD R11, R5, UR8 ;  /* 0x00000008050b7c36 */ /* 0x010fe40008000000 */
[----:B------:R-:W-:Y:S01]  /*181f0*/  FMUL R5, R48, UR23 ;  /* 0x0000001730057c20 */ /* 0x000fe20008400000 */
[----:B------:R-:W-:Y:S01]  /*18200*/  IMAD.MOV.U32 R10, RZ, RZ, R4 ;  /* 0x000000ffff0a7224 */ /* 0x000fe200078e0004 */
[----:B------:R0:W-:Y:S04]  /*18210*/  @P5 STG.E desc[UR18][R8.64+0x220], R13 ;  /* 0x0002200d08005986 */ /* 0x0001e8000c101912 */
[----:B------:R2:W-:Y:S01]  /*18220*/  @P0 STG.E desc[UR18][R2.64+0x220], R47 ;  /* 0x0002202f02000986 */ /* 0x0005e2000c101912 */
[----:B------:R-:W-:-:S02]  /*18230*/  ISETP.GT.AND P0, PT, R0, 0x31, P3 ;  /* 0x000000310000780c */ /* 0x000fc40001f04270 */
[----:B------:R-:W-:Y:S01]  /*18240*/  ISETP.GT.AND P2, PT, R0, 0x30, P1 ;  /* 0x000000300000780c */ /* 0x000fe20000f44270 */
[----:B------:R3:W-:Y:S01]  /*18250*/  @P6 STG.E desc[UR18][R10.64+0x200], R5 ;  /* 0x000200050a006986 */ /* 0x0007e2000c101912 */
[----:B------:R-:W-:Y:S02]  /*18260*/  IADD3 R6, P5, R2, UR9, RZ ;  /* 0x0000000902067c10 */ /* 0x000fe4000ffbe0ff */
[----:B------:R-:W-:Y:S01]  /*18270*/  ISETP.GT.AND P6, PT, R0, 0x31, P1 ;  /* 0x000000310000780c */ /* 0x000fe20000fc4270 */
[----:B------:R-:W-:Y:S01]  /*18280*/  FMUL R49, R49, UR23 ;  /* 0x0000001731317c20 */ /* 0x000fe20008400000 */
[----:B------:R-:W-:Y:S01]  /*18290*/  IADD3.X R7, R3, UR29, RZ, P5, !PT ;  /* 0x0000001d03077c10 */ /* 0x000fe2000affe4ff */
[----:B0-----:R-:W-:Y:S01]  /*182a0*/  FMUL R13, R50, UR23 ;  /* 0x00000017320d7c20 */ /* 0x001fe20008400000 */
[----:B------:R-:W-:Y:S01]  /*182b0*/  MOV R9, UR28 ;  /* 0x0000001c00097c02 */ /* 0x000fe20008000f00 */
[----:B------:R-:W-:Y:S01]  /*182c0*/  FMUL R51, R51, UR23 ;  /* 0x0000001733337c20 */ /* 0x000fe20008400000 */
[C---:B------:R-:W-:Y:S01]  /*182d0*/  ISETP.GT.AND P5, PT, R0.reuse, 0x38, P3 ;  /* 0x000000380000780c */ /* 0x040fe20001fa4270 */
[----:B------:R-:W-:Y:S01]  /*182e0*/  @P0 STG.E desc[UR18][R6.64+0x200], R49 ;  /* 0x0002003106000986 */ /* 0x000fe2000c101912 */
[----:B------:R-:W-:Y:S01]  /*182f0*/  ISETP.GT.AND P0, PT, R0, 0x39, P3 ;  /* 0x000000390000780c */ /* 0x000fe20001f04270 */
[----:B--2---:R-:W-:-:S02]  /*18300*/  IMAD.WIDE.U32 R2, R9, 0x1c, R6 ;  /* 0x0000001c09027825 */ /* 0x004fc400078e0006 */
[----:B------:R0:W-:Y:S02]  /*18310*/  @P2 STG.E desc[UR18][R10.64+0x220], R13 ;  /* 0x0002200d0a002986 */ /* 0x0001e4000c101912 */
[----:B------:R-:W-:Y:S01]  /*18320*/  FMUL R15, R52, UR23 ;  /* 0x00000017340f7c20 */ /* 0x000fe20008400000 */
[----:B------:R-:W-:Y:S01]  /*18330*/  VIADD R9, R3, UR8 ;  /* 0x0000000803097c36 */ /* 0x000fe20008000000 */
[----:B------:R2:W-:Y:S01]  /*18340*/  @P6 STG.E desc[UR18][R6.64+0x220], R51 ;  /* 0x0002203306006986 */ /* 0x0005e2000c101912 */
[----:B------:R-:W-:Y:S01]  /*18350*/  IADD3 R4, P6, R6, UR9, RZ ;  /* 0x0000000906047c10 */ /* 0x000fe2000ffde0ff */
[----:B------:R-:W-:Y:S01]  /*18360*/  IMAD.MOV.U32 R8, RZ, RZ, R2 ;  /* 0x000000ffff087224 */ /* 0x000fe200078e0002 */
[C---:B------:R-:W-:Y:S01]  /*18370*/  ISETP.GT.AND P2, PT, R0.reuse, 0x38, P1 ;  /* 0x000000380000780c */ /* 0x040fe20000f44270 */
[----:B------:R-:W-:Y:S01]  /*18380*/  FMUL R53, R53, UR23 ;  /* 0x0000001735357c20 */ /* 0x000fe20008400000 */
[----:B---3--:R-:W-:Y:S02]  /*18390*/  IADD3.X R5, R7, UR29, RZ, P6, !PT ;  /* 0x0000001d07057c10 */ /* 0x008fe4000b7fe4ff */
[----:B------:R3:W-:Y:S01]  /*183a0*/  @P5 STG.E desc[UR18][R8.64+0x200], R15 ;  /* 0x0002000f08005986 */ /* 0x0007e2000c101912 */
[----:B------:R-:W-:-:S02]  /*183b0*/  ISETP.GT.AND P5, PT, R0, 0x39, P1 ;  /* 0x000000390000780c */ /* 0x000fc40000fa4270 */
[----:B------:R-:W-:Y:S01]  /*183c0*/  MOV R3, UR28 ;  /* 0x0000001c00037c02 */ /* 0x000fe20008000f00 */
[----:B------:R-:W-:Y:S01]  /*183d0*/  @P0 STG.E desc[UR18][R4.64+0x200], R53 ;  /* 0x0002003504000986 */ /* 0x000fe2000c101912 */
[----:B------:R-:W-:Y:S01]  /*183e0*/  ISETP.GT.AND P0, PT, R0, 0x40, P3 ;  /* 0x000000400000780c */ /* 0x000fe20001f04270 */
[----:B0-----:R-:W-:Y:S01]  /*183f0*/  FMUL R13, R54, UR23 ;  /* 0x00000017360d7c20 */ /* 0x001fe20008400000 */
[----:B------:R-:W-:Y:S01]  /*18400*/  FMUL R55, R55, UR23 ;  /* 0x0000001737377c20 */ /* 0x000fe20008400000 */
[----:B------:R-:W-:-:S03]  /*18410*/  IMAD.WIDE.U32 R2, R3, 0x1c, R4 ;  /* 0x0000001c03027825 */ /* 0x000fc600078e0004 */
[----:B------:R0:W-:Y:S01]  /*18420*/  @P2 STG.E desc[UR18][R8.64+0x220], R13 ;  /* 0x0002200d08002986 */ /* 0x0001e2000c101912 */
[----:B--2---:R-:W-:Y:S01]  /*18430*/  IADD3 R6, P2, R4, UR9, RZ ;  /* 0x0000000904067c10 */ /* 0x004fe2000ff5e0ff */
[----:B---3--:R-:W-:Y:S01]  /*18440*/  FMUL R15, R56, UR23 ;  /* 0x00000017380f7c20 */ /* 0x008fe20008400000 */
[----:B------:R-:W-:Y:S02]  /*18450*/  VIADD R11, R3, UR8 ;  /* 0x00000008030b7c36 */ /* 0x000fe40008000000 */
[----:B------:R-:W-:Y:S01]  /*18460*/  IMAD.MOV.U32 R10, RZ, RZ, R2 ;  /* 0x000000ffff0a7224 */ /* 0x000fe200078e0002 */
        /* <DEDUP_REMOVED lines=11> */
[----:B------:R-:W-:Y:S01]  /*18520*/  FMUL R13, R60, UR23 ;  /* 0x000000173c0d7c20 */ /* 0x000fe20008400000 */
[----:B------:R-:W-:Y:S01]  /*18530*/  IADD3 R9, R9, UR8, RZ ;  /* 0x0000000809097c10 */ /* 0x000fe2000fffe0ff */
        /* <DEDUP_REMOVED lines=9> */
[----:B------:R-:W-:Y:S01]  /*185d0*/  ISETP.GT.AND P6, PT, R0, 0x50, P3 ;  /* 0x000000500000780c */ /* 0x000fe20001fc4270 */
[----:B------:R-:W-:Y:S01]  /*185e0*/  FMUL R61, R61, UR23 ;  /* 0x000000173d3d7c20 */ /* 0x000fe20008400000 */
[----:B---3--:R-:W-:Y:S01]  /*185f0*/  FMUL R15, R62, UR23 ;  /* 0x000000173e0f7c20 */ /* 0x008fe20008400000 */
[----:B0-----:R-:W-:-:S04]  /*18600*/  IMAD.WIDE.U32 R4, R17, 0x1c, R2 ;  /* 0x0000001c11047825 */ /* 0x001fc800078e0002 */
[----:B------:R-:W-:Y:S01]  /*18610*/  FMUL R63, R63, UR23 ;  /* 0x000000173f3f7c20 */ /* 0x000fe20008400000 */
[----:B------:R-:W-:Y:S01]  /*18620*/  @P2 STG.E desc[UR18][R2.64+0x200], R61 ;  /* 0x0002003d02002986 */ /* 0x000fe2000c101912 */
[----:B------:R-:W-:Y:S02]  /*18630*/  VIADD R11, R5, UR8 ;  /* 0x00000008050b7c36 */ /* 0x000fe40008000000 */
[----:B------:R-:W-:Y:S01]  /*18640*/  FMUL R5, R64, UR23 ;  /* 0x0000001740057c20 */ /* 0x000fe20008400000 */
[----:B------:R-:W-:Y:S01]  /*18650*/  IMAD.MOV.U32 R10, RZ, RZ, R4 ;  /* 0x000000ffff0a7224 */ /* 0x000fe200078e0004 */
[----:B------:R0:W-:Y:S04]  /*18660*/  @P5 STG.E desc[UR18][R8.64+0x220], R15 ;  /* 0x0002200f08005986 */ /* 0x0001e8000c101912 */
[----:B------:R3:W-:Y:S01]  /*18670*/  @P0 STG.E desc[UR18][R2.64+0x220], R63 ;  /* 0x0002203f02000986 */ /* 0x0007e2000c101912 */
[----:B------:R-:W-:-:S02]  /*18680*/  ISETP.GT.AND P0, PT, R0, 0x51, P3 ;  /* 0x000000510000780c */ /* 0x000fc40001f04270 */
[----:B------:R-:W-:Y:S01]  /*18690*/  ISETP.GT.AND P2, PT, R0, 0x50, P1 ;  /* 0x000000500000780c */ /* 0x000fe20000f44270 */
[----:B------:R5:W-:Y:S01]  /*186a0*/  @P6 STG.E desc[UR18][R10.64+0x200], R5 ;  /* 0x000200050a006986 */ /* 0x000be2000c101912 */
[----:B--2---:R-:W-:Y:S02]  /*186b0*/  IADD3 R6, P5, R2, UR9, RZ ;  /* 0x0000000902067c10 */ /* 0x004fe4000ffbe0ff */
[----:B------:R-:W-:Y:S01]  /*186c0*/  ISETP.GT.AND P6, PT, R0, 0x51, P1 ;  /* 0x000000510000780c */ /* 0x000fe20000fc4270 */
[----:B------:R-:W-:Y:S01]  /*186d0*/  FMUL R65, R65, UR23 ;  /* 0x0000001741417c20 */ /* 0x000fe20008400000 */
[----:B------:R-:W-:Y:S01]  /*186e0*/  IADD3.X R7, R3, UR29, RZ, P5, !PT ;  /* 0x0000001d03077c10 */ /* 0x000fe2000affe4ff */
[----:B----4-:R-:W-:Y:S01]  /*186f0*/  FMUL R13, R66, UR23 ;  /* 0x00000017420d7c20 */ /* 0x010fe20008400000 */
[----:B0-----:R-:W-:Y:S01]  /*18700*/  MOV R9, UR28 ;  /* 0x0000001c00097c02 */ /* 0x001fe20008000f00 */
[----:B------:R-:W-:Y:S01]  /*18710*/  FMUL R67, R67, UR23 ;  /* 0x0000001743437c20 */ /* 0x000fe20008400000 */
[C---:B------:R-:W-:Y:S01]  /*18720*/  ISETP.GT.AND P5, PT, R0.reuse, 0x58, P3 ;  /* 0x000000580000780c */ /* 0x040fe20001fa4270 */
[----:B------:R-:W-:Y:S01]  /*18730*/  @P0 STG.E desc[UR18][R6.64+0x200], R65 ;  /* 0x0002004106000986 */ /* 0x000fe2000c101912 */
[----:B------:R-:W-:Y:S01]  /*18740*/  ISETP.GT.AND P0, PT, R0, 0x59, P3 ;  /* 0x000000590000780c */ /* 0x000fe20001f04270 */
[----:B---3--:R-:W-:-:S02]  /*18750*/  IMAD.WIDE.U32 R2, R9, 0x1c, R6 ;  /* 0x0000001c09027825 */ /* 0x008fc400078e0006 */
        /* <DEDUP_REMOVED lines=8> */
[----:B-----5:R-:W-:Y:S02]  /*187e0*/  IADD3.X R5, R7, UR29, RZ, P6, !PT ;  /* 0x0000001d07057c10 */ /* 0x020fe4000b7fe4ff */
        /* <DEDUP_REMOVED lines=239> */
[----:B------:R-:W-:Y:S01]  /*196e0*/  @P0 STG.E desc[UR18][R8.64+0x200], R13 ;  /* 0x0002000d08000986 */ /* 0x000fe2000c101912 */
        /* <DEDUP_REMOVED lines=17> */
[C---:B------:R-:W-:Y:S01]  /*19800*/  ISETP.GT.AND P6, PT, R0.reuse, 0xd1, P1 ;  /* 0x000000d10000780c */ /* 0x040fe20000fc4270 */
[----:B------:R-:W-:Y:S01]  /*19810*/  FMUL R129, R129, UR23 ;  /* 0x0000001781817c20 */ /* 0x000fe20008400000 */
[----:B------:R-:W-:Y:S02]  /*19820*/  IADD3.X R7, R3, UR29, RZ, P5, !PT ;  /* 0x0000001d03077c10 */ /* 0x000fe4000affe4ff */
[----:B0-----:R-:W-:Y:S02]  /*19830*/  MOV R9, UR28 ;  /* 0x0000001c00097c02 */ /* 0x001fe40008000f00 */
[----:B------:R-:W-:Y:S01]  /*19840*/  ISETP.GT.AND P5, PT, R0, 0xd8, P3 ;  /* 0x000000d80000780c */ /* 0x000fe20001fa4270 */
[----:B------:R-:W-:Y:S01]  /*19850*/  FMUL R13, R130, UR23 ;  /* 0x00000017820d7c20 */ /* 0x000fe20008400000 */
[----:B------:R-:W-:Y:S01]  /*19860*/  FMUL R131, R131, UR23 ;  /* 0x0000001783837c20 */ /* 0x000fe20008400000 */
[----:B---3--:R-:W-:Y:S01]  /*19870*/  IMAD.WIDE.U32 R2, R9, 0x1c, R6 ;  /* 0x0000001c09027825 */ /* 0x008fe200078e0006 */
[----:B------:R-:W-:Y:S01]  /*19880*/  @P0 STG.E desc[UR18][R6.64+0x200], R129 ;  /* 0x0002008106000986 */ /* 0x000fe2000c101912 */
[----:B------:R-:W-:-:S02]  /*19890*/  ISETP.GT.AND P0, PT, R0, 0xd9, P3 ;  /* 0x000000d90000780c */ /* 0x000fc40001f04270 */
[----:B------:R-:W-:Y:S01]  /*198a0*/  FMUL R15, R132, UR23 ;  /* 0x00000017840f7c20 */ /* 0x000fe20008400000 */
[----:B------:R-:W-:Y:S01]  /*198b0*/  VIADD R9, R3, UR8 ;  /* 0x0000000803097c36 */ /* 0x000fe20008000000 */
[----:B------:R0:W-:Y:S01]  /*198c0*/  @P2 STG.E desc[UR18][R10.64+0x220], R13 ;  /* 0x0002200d0a002986 */ /* 0x0001e2000c101912 */
[----:B------:R-:W-:Y:S01]  /*198d0*/  IMAD.MOV.U32 R8, RZ, RZ, R2 ;  /* 0x000000ffff087224 */ /* 0x000fe200078e0002 */
[----:B------:R-:W-:Y:S02]  /*198e0*/  ISETP.GT.AND P2, PT, R0, 0xd8, P1 ;  /* 0x000000d80000780c */ /* 0x000fe40000f44270 */
[----:B------:R2:W-:Y:S01]  /*198f0*/  @P6 STG.E desc[UR18][R6.64+0x220], R131 ;  /* 0x0002208306006986 */ /* 0x0005e2000c101912 */
[----:B------:R-:W-:Y:S01]  /*19900*/  IADD3 R4, P6, R6, UR9, RZ ;  /* 0x0000000906047c10 */ /* 0x000fe2000ffde0ff */
[----:B------:R-:W-:Y:S02]  /*19910*/  FMUL R133, R133, UR23 ;  /* 0x0000001785857c20 */ /* 0x000fe40008400000 */
[----:B------:R3:W-:Y:S01]  /*19920*/  @P5 STG.E desc[UR18][R8.64+0x200], R15 ;  /* 0x0002000f08005986 */ /* 0x0007e2000c101912 */
[----:B----4-:R-:W-:-:S02]  /*19930*/  IADD3.X R5, R7, UR29, RZ, P6, !PT ;  /* 0x0000001d07057c10 */ /* 0x010fc4000b7fe4ff */
[----:B------:R-:W-:Y:S01]  /*19940*/  ISETP.GT.AND P5, PT, R0, 0xd9, P1 ;  /* 0x000000d90000780c */ /* 0x000fe20000fa4270 */
[----:B0-----:R-:W-:Y:S01]  /*19950*/  FMUL R13, R134, UR23 ;  /* 0x00000017860d7c20 */ /* 0x001fe20008400000 */
[----:B------:R-:W-:Y:S01]  /*19960*/  MOV R3, UR28 ;  /* 0x0000001c00037c02 */ /* 0x000fe20008000f00 */
[----:B------:R-:W-:Y:S01]  /*19970*/  @P0 STG.E desc[UR18][R4.64+0x200], R133 ;  /* 0x0002008504000986 */ /* 0x000fe2000c101912 */
[----:B------:R-:W-:Y:S01]  /*19980*/  ISETP.GT.AND P0, PT, R0, 0xe0, P3 ;  /* 0x000000e00000780c */ /* 0x000fe20001f04270 */
[----:B------:R-:W-:Y:S02]  /*19990*/  FMUL R135, R135, UR23 ;  /* 0x0000001787877c20 */ /* 0x000fe40008400000 */
[----:B------:R0:W-:Y:S01]  /*199a0*/  @P2 STG.E desc[UR18][R8.64+0x220], R13 ;  /* 0x0002200d08002986 */ /* 0x0001e2000c101912 */
[----:B------:R-:W-:Y:S01]  /*199b0*/  IMAD.WIDE.U32 R2, R3, 0x1c, R4 ;  /* 0x0000001c03027825 */ /* 0x000fe200078e0004 */
[----:B--2---:R-:W-:-:S03]  /*199c0*/  IADD3 R6, P2, R4, UR9, RZ ;  /* 0x0000000904067c10 */ /* 0x004fc6000ff5e0ff */
[----:B---3--:R-:W-:Y:S01]  /*199d0*/  FMUL R15, R136, UR23 ;  /* 0x00000017880f7c20 */ /* 0x008fe20008400000 */
[C---:B------:R-:W-:Y:S01]  /*199e0*/  ISETP.GT.AND P6, PT, R0.reuse, 0xe1, P3 ;  /* 0x000000e10000780c */ /* 0x040fe20001fc4270 */
[----:B------:R-:W-:Y:S01]  /*199f0*/  VIADD R11, R3, UR8 ;  /* 0x00000008030b7c36 */ /* 0x000fe20008000000 */
[----:B------:R2:W-:Y:S01]  /*19a00*/  @P5 STG.E desc[UR18][R4.64+0x220], R135 ;  /* 0x0002208704005986 */ /* 0x0005e2000c101912 */
[----:B------:R-:W-:Y:S01]  /*19a10*/  IMAD.MOV.U32 R10, RZ, RZ, R2 ;  /* 0x000000ffff0a7224 */ /* 0x000fe200078e0002 */
[----:B------:R-:W-:Y:S02]  /*19a20*/  IADD3.X R7, R5, UR29, RZ, P2, !PT ;  /* 0x0000001d05077c10 */ /* 0x000fe400097fe4ff */
[C---:B------:R-:W-:Y:S02]  /*19a30*/  ISETP.GT.AND P5, PT, R0.reuse, 0xe0, P1 ;  /* 0x000000e00000780c */ /* 0x040fe40000fa4270 */
[C---:B------:R-:W-:Y:S01]  /*19a40*/  ISETP.GT.AND P2, PT, R0.reuse, 0xe1, P1 ;  /* 0x000000e10000780c */ /* 0x040fe20000f44270 */
[----:B------:R3:W-:Y:S01]  /*19a50*/  @P0 STG.E desc[UR18][R10.64+0x200], R15 ;  /* 0x0002000f0a000986 */ /* 0x0007e2000c101912 */
[----:B------:R-:W-:Y:S01]  /*19a60*/  ISETP.GT.AND P0, PT, R0, 0xe8, P3 ;  /* 0x000000e80000780c */ /* 0x000fe20001f04270 */
[----:B------:R-:W-:Y:S01]  /*19a70*/  FMUL R137, R137, UR23 ;  /* 0x0000001789897c20 */ /* 0x000fe20008400000 */
[----:B0-----:R-:W-:-:S04]  /*19a80*/  IMAD.WIDE.U32 R8, R17, 0x1c, R6 ;  /* 0x0000001c11087825 */ /* 0x001fc800078e0006 */
[----:B------:R-:W-:Y:S01]  /*19a90*/  FMUL R139, R139, UR23 ;  /* 0x000000178b8b7c20 */ /* 0x000fe20008400000 */
[----:B--2---:R-:W-:Y:S01]  /*19aa0*/  FMUL R5, R138, UR23 ;  /* 0x000000178a057c20 */ /* 0x004fe20008400000 */
[----:B------:R-:W-:Y:S01]  /*19ab0*/  FMUL R13, R140, UR23 ;  /* 0x000000178c0d7c20 */ /* 0x000fe20008400000 */
[----:B------:R-:W-:Y:S01]  /*19ac0*/  @P6 STG.E desc[UR18][R6.64+0x200], R137 ;  /* 0x0002008906006986 */ /* 0x000fe2000c101912 */
[----:B------:R-:W-:-:S03]  /*19ad0*/  IADD3 R9, R9, UR8, RZ ;  /* 0x0000000809097c10 */ /* 0x000fc6000fffe0ff */
[----:B------:R-:W-:Y:S01]  /*19ae0*/  @P5 STG.E desc[UR18][R10.64+0x220], R5 ;  /* 0x000220050a005986 */ /* 0x000fe2000c101912 */
[----:B------:R-:W-:-:S03]  /*19af0*/  ISETP.GT.AND P5, PT, R0, 0xe8, P1 ;  /* 0x000000e80000780c */ /* 0x000fc60000fa4270 */
[----:B------:R0:W-:Y:S01]  /*19b00*/  @P2 STG.E desc[UR18][R6.64+0x220], R139 ;  /* 0x0002208b06002986 */ /* 0x0001e2000c101912 */
[----:B------:R-:W-:-:S03]  /*19b10*/  ISETP.GT.AND P2, PT, R0, 0xe9, P3 ;  /* 0x000000e90000780c */ /* 0x000fc60001f44270 */
[----:B------:R2:W-:Y:S01]  /*19b20*/  @P0 STG.E desc[UR18][R8.64+0x200], R13 ;  /* 0x0002000d08000986 */ /* 0x0005e2000c101912 */
[----:B------:R-:W-:Y:S01]  /*19b30*/  IADD3 R2, P0, R6, UR9, RZ ;  /* 0x0000000906027c10 */ /* 0x000fe2000ff1e0ff */
[----:B------:R-:W-:Y:S01]  /*19b40*/  FMUL R141, R141, UR23 ;  /* 0x000000178d8d7c20 */ /* 0x000fe20008400000 */
[----:B---3--:R-:W-:Y:S02]  /*19b50*/  FMUL R15, R142, UR23 ;  /* 0x000000178e0f7c20 */ /* 0x008fe40008400000 */
[----:B------:R-:W-:Y:S02]  /*19b60*/  IADD3.X R3, R7, UR29, RZ, P0, !PT ;  /* 0x0000001d07037c10 */ /* 0x000fe400087fe4ff */
[C---:B------:R-:W-:Y:S02]  /*19b70*/  ISETP.GT.AND P6, PT, R0.reuse, 0xe9, P1 ;  /* 0x000000e90000780c */ /* 0x040fe40000fc4270 */
[C---:B------:R-:W-:Y:S01]  /*19b80*/  ISETP.GT.AND P0, PT, R0.reuse, 0xf0, P3 ;  /* 0x000000f00000780c */ /* 0x040fe20001f04270 */
[----:B------:R-:W-:Y:S01]  /*19b90*/  @P2 STG.E desc[UR18][R2.64+0x200], R141 ;  /* 0x0002008d02002986 */ /* 0x000fe2000c101912 */
[----:B------:R-:W-:-:S03]  /*19ba0*/  ISETP.GT.AND P2, PT, R0, 0xf1, P3 ;  /* 0x000000f10000780c */ /* 0x000fc60001f44270 */
[----:B------:R-:W-:Y:S01]  /*19bb0*/  @P5 STG.E desc[UR18][R8.64+0x220], R15 ;  /* 0x0002200f08005986 */ /* 0x000fe2000c101912 */
[----:B0-----:R-:W-:Y:S01]  /*19bc0*/  IADD3 R6, P5, R2, UR9, RZ ;  /* 0x0000000902067c10 */ /* 0x001fe2000ffbe0ff */
[----:B------:R-:W-:-:S04]  /*19bd0*/  IMAD.WIDE.U32 R4, R17, 0x1c, R2 ;  /* 0x0000001c11047825 */ /* 0x000fc800078e0002 */
[----:B------:R-:W-:Y:S01]  /*19be0*/  FMUL R143, R143, UR23 ;  /* 0x000000178f8f7c20 */ /* 0x000fe20008400000 */
[----:B------:R-:W-:Y:S01]  /*19bf0*/  IADD3.X R7, R3, UR29, RZ, P5, !PT ;  /* 0x0000001d03077c10 */ /* 0x000fe2000affe4ff */
[----:B------:R-:W-:Y:S01]  /*19c00*/  VIADD R5, R5, UR8 ;  /* 0x0000000805057c36 */ /* 0x000fe20008000000 */
[----:B------:R-:W-:Y:S01]  /*19c10*/  ISETP.GT.AND P5, PT, R0, 0xf0, P1 ;  /* 0x000000f00000780c */ /* 0x000fe20000fa4270 */
[----:B------:R-:W-:Y:S01]  /*19c20*/  FMUL R11, R144, UR23 ;  /* 0x00000017900b7c20 */ /* 0x000fe20008400000 */
[----:B------:R-:W-:Y:S01]  /*19c30*/  FMUL R145, R145, UR23 ;  /* 0x0000001791917c20 */ /* 0x000fe20008400000 */
[----:B------:R0:W-:Y:S01]  /*19c40*/  @P6 STG.E desc[UR18][R2.64+0x220], R143 ;  /* 0x0002208f02006986 */ /* 0x0001e2000c101912 */
[----:B--2---:R-:W-:-:S03]  /*19c50*/  FMUL R13, R146, UR23 ;  /* 0x00000017920d7c20 */ /* 0x004fc60008400000 */
[----:B------:R2:W-:Y:S01]  /*19c60*/  @P0 STG.E desc[UR18][R4.64+0x200], R11 ;  /* 0x0002000b04000986 */ /* 0x0005e2000c101912 */
[----:B------:R-:W-:-:S03]  /*19c70*/  ISETP.GT.AND P0, PT, R0, 0xf8, P3 ;  /* 0x000000f80000780c */ /* 0x000fc60001f04270 */
[----:B------:R3:W-:Y:S01]  /*19c80*/  @P2 STG.E desc[UR18][R6.64+0x200], R145 ;  /* 0x0002009106002986 */ /* 0x0007e2000c101912 */
[C---:B------:R-:W-:Y:S02]  /*19c90*/  ISETP.GT.AND P2, PT, R0.reuse, 0xf1, P1 ;  /* 0x000000f10000780c */ /* 0x040fe40000f44270 */
[C---:B------:R-:W-:Y:S02]  /*19ca0*/  ISETP.GT.AND P3, PT, R0.reuse, 0xf9, P3 ;  /* 0x000000f90000780c */ /* 0x040fe40001f64270 */
[C---:B------:R-:W-:Y:S01]  /*19cb0*/  ISETP.GT.AND P6, PT, R0.reuse, 0xf8, P1 ;  /* 0x000000f80000780c */ /* 0x040fe20000fc4270 */
[----:B0-----:R-:W-:Y:S01]  /*19cc0*/  IMAD.WIDE.U32 R2, R17, 0x1c, R6 ;  /* 0x0000001c11027825 */ /* 0x001fe200078e0006 */
[----:B------:R-:W-:Y:S01]  /*19cd0*/  ISETP.GT.AND P1, PT, R0, 0xf9, P1 ;  /* 0x000000f90000780c */ /* 0x000fe20000f24270 */
[----:B------:R3:W-:Y:S01]  /*19ce0*/  @P5 STG.E desc[UR18][R4.64+0x220], R13 ;  /* 0x0002200d04005986 */ /* 0x0007e2000c101912 */
[----:B------:R-:W-:Y:S01]  /*19cf0*/  IADD3 R8, P5, R6, UR9, RZ ;  /* 0x0000000906087c10 */ /* 0x000fe2000ffbe0ff */
[----:B------:R-:W-:Y:S01]  /*19d00*/  FMUL R147, R147, UR23 ;  /* 0x0000001793937c20 */ /* 0x000fe20008400000 */
[----:B--2---:R-:W-:Y:S01]  /*19d10*/  FMUL R11, R148, UR23 ;  /* 0x00000017940b7c20 */ /* 0x004fe20008400000 */
[----:B------:R-:W-:-:S02]  /*19d20*/  VIADD R3, R3, UR8 ;  /* 0x0000000803037c36 */ /* 0x000fc40008000000 */
[----:B------:R-:W-:Y:S01]  /*19d30*/  FMUL R149, R149, UR23 ;  /* 0x0000001795957c20 */ /* 0x000fe20008400000 */
[----:B------:R-:W-:Y:S01]  /*19d40*/  IADD3.X R9, R7, UR29, RZ, P5, !PT ;  /* 0x0000001d07097c10 */ /* 0x000fe2000affe4ff */
[----:B------:R-:W-:Y:S01]  /*19d50*/  FMUL R15, R150, UR23 ;  /* 0x00000017960f7c20 */ /* 0x000fe20008400000 */
[----:B------:R-:W-:Y:S01]  /*19d60*/  FMUL R151, R151, UR23 ;  /* 0x0000001797977c20 */ /* 0x000fe20008400000 */
[----:B------:R3:W-:Y:S04]  /*19d70*/  @P2 STG.E desc[UR18][R6.64+0x220], R147 ;  /* 0x0002209306002986 */ /* 0x0007e8000c101912 */
[----:B------:R3:W-:Y:S04]  /*19d80*/  @P0 STG.E desc[UR18][R2.64+0x200], R11 ;  /* 0x0002000b02000986 */ /* 0x0007e8000c101912 */
[----:B------:R3:W-:Y:S04]  /*19d90*/  @P3 STG.E desc[UR18][R8.64+0x200], R149 ;  /* 0x0002009508003986 */ /* 0x0007e8000c101912 */
[----:B------:R3:W-:Y:S04]  /*19da0*/  @P6 STG.E desc[UR18][R2.64+0x220], R15 ;  /* 0x0002200f02006986 */ /* 0x0007e8000c101912 */
[----:B------:R3:W-:Y:S02]  /*19db0*/  @P1 STG.E desc[UR18][R8.64+0x220], R151 ;  /* 0x0002209708001986 */ /* 0x0007e4000c101912 */
.L_x_405:
[----:B------:R-:W-:Y:S05]  /*19dc0*/  BSYNC B0 ;  /* 0x0000000000007941 */ /* 0x000fea0003800000 */
.L_x_21:
[----:B0-23--:R-:W2:Y:S04]  /*19dd0*/  LDL.LU R3, [R1+0x200] ;  /* 0x0002000001037983 */ /* 0x00dea80000300800 */
[----:B------:R-:W2:Y:S01]  /*19de0*/  LDL.LU R2, [R1+0x204] ;  /* 0x0002040001027983 */ /* 0x000ea20000300800 */
[----:B------:R-:W-:Y:S01]  /*19df0*/  ULDC UR8, c[0x0][0xc] ;  /* 0x0000030000087ab9 */ /* 0x000fe20000000800 */
[----:B------:R-:W-:Y:S01]  /*19e00*/  ULDC UR9, c[0x0][0x10] ;  /* 0x0000040000097ab9 */ /* 0x000fe20000000800 */
[----:B------:R-:W2:Y:S01]  /*19e10*/  LDC R5, c[0x0][0x14] ;  /* 0x00000500ff057b82 */ /* 0x000ea20000000800 */
[----:B------:R-:W-:Y:S01]  /*19e20*/  UIMAD.WIDE.U32 UR8, UR8, UR9, URZ ;  /* 0x00000009080872a5 */ /* 0x000fe2000f8e003f */
[----:B------:R-:W-:Y:S01]  /*19e30*/  PRMT R0, RZ, 0x7610, R0 ;  /* 0x00007610ff007816 */ /* 0x000fe20000000000 */
[----:B------:R-:W-:Y:S01]  /*19e40*/  UMOV UR13, 0xffffffff ;  /* 0xffffffff000d7882 */ /* 0x000fe20000000000 */
[----:B------:R-:W-:-:S03]  /*19e50*/  UMOV UR12, 0xffffffff ;  /* 0xffffffff000c7882 */ /* 0x000fc60000000000 */
[----:B--2---:R-:W-:-:S04]  /*19e60*/  IMAD.WIDE.U32 R2, R5, UR8, R2 ;  /* 0x0000000805027c25 */ /* 0x004fc8000f8e0002 */
[----:B------:R-:W-:Y:S01]  /*19e70*/  IMAD R5, R5, UR9, RZ ;  /* 0x0000000905057c24 */ /* 0x000fe2000f8e02ff */
[----:B------:R-:W-:Y:S01]  /*19e80*/  ULDC.64 UR8, c[0x0][0x750] ;  /* 0x0001d40000087ab9 */ /* 0x000fe20000000a00 */
[----:B------:R-:W-:Y:S01]  /*19e90*/  IMAD.MOV.U32 R11, RZ, RZ, R2 ;  /* 0x000000ffff0b7224 */ /* 0x000fe200078e0002 */
[----:B------:R-:W-:Y:S02]  /*19ea0*/  ISETP.GE.U32.AND P0, PT, R2, UR8, PT ;  /* 0x0000000802007c0c */ /* 0x000fe4000bf06070 */
[----:B------:R-:W-:Y:S01]  /*19eb0*/  IADD3 R13, R3, R5, RZ ;  /* 0x00000005030d7210 */ /* 0x000fe20007ffe0ff */
[----:B------:R-:W-:-:S03]  /*19ec0*/  IMAD.MOV.U32 R3, RZ, RZ, -0x1 ;  /* 0xffffffffff037424 */ /* 0x000fc600078e00ff */
[----:B------:R-:W-:Y:S01]  /*19ed0*/  ISETP.GE.U32.AND.EX P0, PT, R13, UR9, PT, P0 ;  /* 0x000000090d007c0c */ /* 0x000fe2000bf06100 */
[----:B------:R0:W-:Y:S04]  /*19ee0*/  STL [R1+0x200], R13 ;  /* 0x0002000d01007387 */ /* 0x0001e80000100800 */
[----:B------:R0:W-:Y:S08]  /*19ef0*/  STL [R1+0x204], R11 ;  /* 0x0002040b01007387 */ /* 0x0001f00000100800 */
[----:B------:R-:W-:Y:S05]  /*19f00*/  @P0 BRA `(.L_x_406) ;  /* 0x0000000400700947 */ /* 0x000fea0003800000 */
[----:B------:R-:W2:Y:S01]  /*19f10*/  S2R R8, SR_CTAID.X ;  /* 0x0000000000087919 */ /* 0x000ea20000002500 */
[----:B------:R-:W-:Y:S01]  /*19f20*/  ULDC.64 UR14, c[0x0][0x728] ;  /* 0x0001ca00000e7ab9 */ /* 0x000fe20000000a00 */
[----:B------:R-:W3:Y:S01]  /*19f30*/  LDC R9, c[0x0][0x144] ;  /* 0x00005100ff097b82 */ /* 0x000ee20000000800 */
[----:B------:R-:W-:Y:S01]  /*19f40*/  ULDC UR8, c[0x0][0x150] ;  /* 0x0000540000087ab9 */ /* 0x000fe20000000800 */
[----:B------:R-:W0:Y:S01]  /*19f50*/  S2R R12, SR_CTAID.Y ;  /* 0x00000000000c7919 */ /* 0x000e220000002600 */
[----:B------:R-:W-:Y:S01]  /*19f60*/  ISETP.NE.U32.AND P0, PT, RZ, UR14, PT ;  /* 0x0000000eff007c0c */ /* 0x000fe2000bf05070 */
[----:B------:R-:W-:Y:S01]  /*19f70*/  ULDC UR17, c[0x0][0x730] ;  /* 0x0001cc0000117ab9 */ /* 0x000fe20000000800 */
[----:B------:R-:W-:Y:S02]  /*19f80*/  R2UR UR12, R11 ;  /* 0x000000000b0c72ca */ /* 0x000fe400000e0000 */
[----:B------:R-:W-:Y:S01]  /*19f90*/  ISETP.NE.AND.EX P0, PT, RZ, UR15, PT, P0 ;  /* 0x0000000fff007c0c */ /* 0x000fe2000bf05300 */
[----:B------:R-:W0:Y:S01]  /*19fa0*/  LDC.64 R6, c[0x0][0x720] ;  /* 0x0001c800ff067b82 */ /* 0x000e220000000a00 */
[----:B------:R-:W-:-:S02]  /*19fb0*/  R2UR UR13, R13 ;  /* 0x000000000d0d72ca */ /* 0x000fc400000e0000 */
[----:B--2---:R-:W-:-:S05]  /*19fc0*/  I2FP.F32.U32 R0, R8 ;  /* 0x0000000800007245 */ /* 0x004fca0000201000 */
[----:B------:R-:W-:-:S06]  /*19fd0*/  FMUL R0, R0, UR8 ;  /* 0x0000000800007c20 */ /* 0x000fcc0008400000 */
[----:B------:R-:W2:Y:S01]  /*19fe0*/  F2I.U32.TRUNC.NTZ R0, R0 ;  /* 0x0000000000007305 */ /* 0x000ea2000020f000 */
        /* <DEDUP_REMOVED lines=13> */
.L_x_407:
[----:B------:R-:W-:Y:S01]  /*1a0c0*/  USHF.R.U64 UR12, UR12, UR17, UR13 ;  /* 0x000000110c0c7299 */ /* 0x000fe2000800120d */
[----:B-1----:R-:W1:Y:S01]  /*1a0d0*/  LDC.64 R22, c[0x0][0x740] ;  /* 0x0001d000ff167b82 */ /* 0x002e620000000a00 */
[----:B------:R-:W-:Y:S01]  /*1a0e0*/  USHF.R.U32.HI UR8, URZ, UR17, UR13 ;  /* 0x000000113f087299 */ /* 0x000fe2000801160d */
[----:B--2---:R-:W-:Y:S02]  /*1a0f0*/  IMAD.MOV R10, RZ, RZ, -R0 ;  /* 0x000000ffff0a7224 */ /* 0x004fe400078e0a00 */
[----:B------:R-:W-:Y:S01]  /*1a100*/  IMAD.MOV.U32 R2, RZ, RZ, R11 ;  /* 0x000000ffff027224 */ /* 0x000fe200078e000b */
[----:B------:R-:W-:Y:S01]  /*1a110*/  IADD3 R5, P0, RZ, -UR12, RZ ;  /* 0x8000000cff057c10 */ /* 0x000fe2000ff1e0ff */
[----:B---3--:R-:W-:Y:S02]  /*1a120*/  IMAD R18, R9, R10, R8 ;  /* 0x0000000a09127224 */ /* 0x008fe400078e0208 */
[----:B------:R-:W2:Y:S01]  /*1a130*/  LDC R4, c[0x0][0x718] ;  /* 0x0001c600ff047b82 */ /* 0x000ea20000000800 */
[----:B------:R-:W-:Y:S01]  /*1a140*/  IADD3.X R3, RZ, ~UR8, RZ, P0, !PT ;  /* 0x80000008ff037c10 */ /* 0x000fe200087fe4ff */
[----:B------:R-:W-:-:S04]  /*1a150*/  ULDC UR8, c[0x0][0x154] ;  /* 0x0000550000087ab9 */ /* 0x000fc80000000800 */
[-C--:B0-----:R-:W-:Y:S01]  /*1a160*/  IMAD R0, R3, R6.reuse, RZ ;  /* 0x0000000603007224 */ /* 0x081fe200078e02ff */
[----:B------:R-:W-:Y:S01]  /*1a170*/  MOV R3, R13 ;  /* 0x0000000d00037202 */ /* 0x000fe20000000f00 */
[----:B------:R-:W0:Y:S02]  /*1a180*/  LDC R14, c[0x0][0x708] ;  /* 0x0001c200ff0e7b82 */ /* 0x000e240000000800 */
[----:B------:R-:W-:-:S06]  /*1a190*/  IMAD.WIDE.U32 R2, R5, R6, R2 ;  /* 0x0000000605027225 */ /* 0x000fcc00078e0002 */
[----:B------:R-:W3:Y:S01]  /*1a1a0*/  LDC R20, c[0x0][0x758] ;  /* 0x0001d600ff147b82 */ /* 0x000ee20000000800 */
[----:B------:R-:W-:Y:S01]  /*1a1b0*/  IMAD R5, R5, R7, R0 ;  /* 0x0000000705057224 */ /* 0x000fe200078e0200 */
[----:B------:R-:W-:Y:S02]  /*1a1c0*/  I2FP.F32.U32 R0, R12 ;  /* 0x0000000c00007245 */ /* 0x000fe40000201000 */
[----:B-1----:R-:W-:Y:S01]  /*1a1d0*/  ISETP.NE.U32.AND P0, PT, R22, RZ, PT ;  /* 0x000000ff1600720c */ /* 0x002fe20003f05070 */
[----:B------:R-:W-:Y:S01]  /*1a1e0*/  IMAD.IADD R3, R3, 0x1, R5 ;  /* 0x0000000103037824 */ /* 0x000fe200078e0205 */
[----:B------:R-:W-:Y:S01]  /*1a1f0*/  MOV R7, 0x1 ;  /* 0x0000000100077802 */ /* 0x000fe20000000f00 */
[----:B------:R-:W-:Y:S01]  /*1a200*/  FMUL R0, R0, UR8 ;  /* 0x0000000800007c20 */ /* 0x000fe20008400000 */
[----:B------:R-:W1:Y:S01]  /*1a210*/  LDC R15, c[0x0][0x148] ;  /* 0x00005200ff0f7b82 */ /* 0x000e620000000800 */
[----:B------:R-:W-:Y:S01]  /*1a220*/  ISETP.NE.AND.EX P0, PT, R23, RZ, PT, P0 ;  /* 0x000000ff1700720c */ /* 0x000fe20003f05300 */
[----:B------:R-:W-:Y:S01]  /*1a230*/  IMAD.MOV.U32 R5, RZ, RZ, -0x1 ;  /* 0xffffffffff057424 */ /* 0x000fe200078e00ff */
[-CC-:B--2---:R-:W-:Y:S01]  /*1a240*/  SHF.R.U64 R10, R2, R4.reuse, R3.reuse ;  /* 0x00000004020a7219 */ /* 0x184fe20000001203 */
[----:B------:R2:W1:Y:S01]  /*1a250*/  F2I.U32.TRUNC.NTZ R13, R0 ;  /* 0x00000000000d7305 */ /* 0x000462000020f000 */
[----:B------:R-:W-:-:S03]  /*1a260*/  SHF.R.U32.HI R3, RZ, R4, R3 ;  /* 0x00000004ff037219 */ /* 0x000fc60000011603 */
[----:B------:R-:W1:Y:S01]  /*1a270*/  LDC R16, c[0x0][0x700] ;  /* 0x0001c000ff107b82 */ /* 0x000e620000000800 */
[-CC-:B0-----:R-:W-:Y:S02]  /*1a280*/  SHF.R.U64 R8, R10, R14.reuse, R3.reuse ;  /* 0x0000000e0a087219 */ /* 0x181fe40000001203 */
[----:B------:R-:W-:-:S05]  /*1a290*/  SHF.R.U32.HI R3, RZ, R14, R3 ;  /* 0x0000000eff037219 */ /* 0x000fca0000011603 */
[----:B------:R-:W0:Y:S01]  /*1a2a0*/  LDC R19, c[0x0][0x748] ;  /* 0x0001d200ff137b82 */ /* 0x000e220000000800 */
[-CC-:B---3--:R-:W-:Y:S02]  /*1a2b0*/  SHF.R.U64 R11, R8, R20.reuse, R3.reuse ;  /* 0x00000014080b7219 */ /* 0x188fe40000001203 */
[-C--:B------:R-:W-:Y:S02]  /*1a2c0*/  SHF.L.U32 R5, R5, R20.reuse, RZ ;  /* 0x0000001405057219 */ /* 0x080fe400000006ff */
[-C--:B------:R-:W-:Y:S01]  /*1a2d0*/  SHF.R.U32.HI R3, RZ, R20.reuse, R3 ;  /* 0x00000014ff037219 */ /* 0x080fe20000011603 */
[----:B------:R-:W-:Y:S01]  /*1a2e0*/  IMAD.MOV.U32 R2, RZ, RZ, R11 ;  /* 0x000000ffff027224 */ /* 0x000fe200078e000b */
[----:B------:R-:W-:Y:S01]  /*1a2f0*/  SHF.L.U32 R20, R7, R20, RZ ;  /* 0x0000001407147219 */ /* 0x000fe200000006ff */
[----:B------:R-:W3:Y:S01]  /*1a300*/  LDC R21, c[0x0][0x738] ;  /* 0x0001ce00ff157b82 */ /* 0x000ee20000000800 */
[----:B------:R-:W-:-:S07]  /*1a310*/  LOP3.LUT R17, RZ, R5, RZ, 0x33, !PT ;  /* 0x00000005ff117212 */ /* 0x000fce00078e33ff */
[----:B----4-:R-:W4:Y:S01]  /*1a320*/  LDC R24, c[0x0][0x710] ;  /* 0x0001c400ff187b82 */ /* 0x010f220000000800 */
[----:B--2---:R-:W-:Y:S05]  /*1a330*/  @!P0 BRA `(.L_x_408) ;  /* 0x0000000000288947 */ /* 0x004fea0003800000 */
[----:B------:R-:W2:Y:S02]  /*1a340*/  LDC R0, c[0x0][0x74c] ;  /* 0x0001d300ff007b82 */ /* 0x000ea40000000800 */
[----:B--2---:R-:W-:-:S05]  /*1a350*/  IADD3 R7, P0, R11, R0, RZ ;  /* 0x000000000b077210 */ /* 0x004fca0007f1e0ff */
[----:B------:R-:W-:-:S04]  /*1a360*/  IMAD.X R9, RZ, RZ, R3, P0 ;  /* 0x000000ffff097224 */ /* 0x000fc800000e0603 */
[----:B------:R-:W-:-:S04]  /*1a370*/  IMAD.WIDE.U32 R2, R9, R22, RZ ;  /* 0x0000001609027225 */ /* 0x000fc800078e00ff */
[----:B------:R-:W-:-:S04]  /*1a380*/  IMAD.WIDE.U32 R4, P0, R7, R23, R2 ;  /* 0x0000001707047225 */ /* 0x000fc80007800002 */
[----:B------:R-:W-:Y:S01]  /*1a390*/  IMAD.WIDE.U32 R2, R7, R22, RZ ;  /* 0x0000001607027225 */ /* 0x000fe200078e00ff */
[----:B------:R-:W-:-:S03]  /*1a3a0*/  IADD3.X R7, RZ, RZ, RZ, P0, !PT ;  /* 0x000000ffff077210 */ /* 0x000fc600007fe4ff */
[----:B------:R-:W-:Y:S01]  /*1a3b0*/  IMAD.MOV.U32 R6, RZ, RZ, R5 ;  /* 0x000000ffff067224 */ /* 0x000fe200078e0005 */
[----:B------:R-:W-:-:S05]  /*1a3c0*/  IADD3 RZ, P0, R3, R4, RZ ;  /* 0x0000000403ff7210 */ /* 0x000fca0007f1e0ff */
[----:B------:R-:W-:-:S08]  /*1a3d0*/  IMAD.WIDE.U32.X R2, R9, R23, R6, P0 ;  /* 0x0000001709027225 */ /* 0x000fd000000e0406 */
.L_x_408:
[----:B0-----:R-:W-:Y:S01]  /*1a3e0*/  SHF.R.U64 R0, R2, R19, R3 ;  /* 0x0000001302007219 */ /* 0x001fe20000001203 */
[----:B-1----:R-:W-:Y:S01]  /*1a3f0*/  IMAD.MOV R13, RZ, RZ, -R13 ;  /* 0x000000ffff0d7224 */ /* 0x002fe200078e0a0d */
[----:B------:R-:W-:Y:S02]  /*1a400*/  LOP3.LUT R3, R8, R17, RZ, 0xc0, !PT ;  /* 0x0000001108037212 */ /* 0x000fe400078ec0ff */
[----:B------:R-:W-:Y:S01]  /*1a410*/  IADD3 R5, R16, -0x1, RZ ;  /* 0xffffffff10057810 */ /* 0x000fe20007ffe0ff */
[----:B------:R-:W-:Y:S02]  /*1a420*/  IMAD.MOV R2, RZ, RZ, -R0 ;  /* 0x000000ffff027224 */ /* 0x000fe400078e0a00 */
[----:B------:R-:W-:Y:S01]  /*1a430*/  IMAD R3, R20, R0, R3 ;  /* 0x0000000014037224 */ /* 0x000fe200078e0203 */
[----:B------:R-:W-:Y:S01]  /*1a440*/  LOP3.LUT R5, R10, R5, RZ, 0xc0, !PT ;  /* 0x000000050a057212 */ /* 0x000fe200078ec0ff */
[----:B------:R-:W-:Y:S02]  /*1a450*/  @P4 IMAD R18, R15, R13, R12 ;  /* 0x0000000d0f124224 */ /* 0x000fe400078e020c */
[----:B---3--:R-:W-:-:S02]  /*1a460*/  IMAD R0, R2, R21, R11 ;  /* 0x0000001502007224 */ /* 0x008fc400078e020b */
[----:B----4-:R-:W-:Y:S02]  /*1a470*/  IMAD R3, R3, R24, R18 ;  /* 0x0000001803037224 */ /* 0x010fe400078e0212 */
[----:B------:R-:W-:-:S05]  /*1a480*/  IMAD R2, R0, R16, R5 ;  /* 0x0000001000027224 */ /* 0x000fca00078e0205 */
[----:B------:R-:W-:Y:S02]  /*1a490*/  SEL R0, R2, R3, !P4 ;  /* 0x0000000302007207 */ /* 0x000fe40006000000 */
[----:B------:R-:W-:Y:S02]  /*1a4a0*/  SEL R3, R3, R2, !P4 ;  /* 0x0000000203037207 */ /* 0x000fe40006000000 */
[----:B------:R-:W-:Y:S01]  /*1a4b0*/  R2UR UR13, R0 ;  /* 0x00000000000d72ca */ /* 0x000fe200000e0000 */
[----:B------:R-:W-:-:S14]  /*1a4c0*/  IMAD.MOV.U32 R0, RZ, RZ, 0x1 ;  /* 0x00000001ff007424 */ /* 0x000fdc00078e00ff */
.L_x_406:
[----:B------:R-:W-:-:S13]  /*1a4d0*/  LOP3.LUT P0, RZ, R0, 0xff, RZ, 0xc0, !PT ;  /* 0x000000ff00ff7812 */ /* 0x000fda000780c0ff */
[----:B------:R-:W-:Y:S05]  /*1a4e0*/  @P0 BRA `(.L_x_409) ;  /* 0xfffffe6800c40947 */ /* 0x000fea000383ffff */
[----:B------:R-:W-:Y:S05]  /*1a4f0*/  EXIT ;  /* 0x000000000000794d */ /* 0x000fea0003800000 */
.L_x_3:
[----:B------:R-:W2:Y:S01]  /*1a500*/  LDL R18, [R1+0x204] ;  /* 0x0002040001127983 */ /* 0x000ea20000100800 */
[----:B------:R-:W-:-:S03]  /*1a510*/  ULDC.64 UR4, c[0x0][0x750] ;  /* 0x0001d40000047ab9 */ /* 0x000fc60000000a00 */
[----:B------:R-:W3:Y:S01]  /*1a520*/  LDL R19, [R1+0x200] ;  /* 0x0002000001137983 */ /* 0x000ee20000100800 */
[----:B------:R-:W-:Y:S01]  /*1a530*/  PRMT R0, RZ, 0x7610, R0 ;  /* 0x00007610ff007816 */ /* 0x000fe20000000000 */
[----:B------:R-:W-:Y:S01]  /*1a540*/  IMAD.MOV.U32 R2, RZ, RZ, -0x1 ;  /* 0xffffffffff027424 */ /* 0x000fe200078e00ff */
[----:B------:R-:W-:Y:S01]  /*1a550*/  MOV R3, 0xffffffff ;  /* 0xffffffff00037802 */ /* 0x000fe20000000f00 */
[----:B------:R-:W-:Y:S01]  /*1a560*/  IMAD.MOV.U32 R10, RZ, RZ, -0x1 ;  /* 0xffffffffff0a7424 */ /* 0x000fe200078e00ff */
[----:B--2---:R-:W-:-:S04]  /*1a570*/  ISETP.GE.U32.AND P0, PT, R18, UR4, PT ;  /* 0x0000000412007c0c */ /* 0x004fc8000bf06070 */
[----:B---3--:R-:W-:-:S13]  /*1a580*/  ISETP.GE.U32.AND.EX P0, PT, R19, UR5, PT, P0 ;  /* 0x0000000513007c0c */ /* 0x008fda000bf06100 */
[----:B------:R-:W-:Y:S05]  /*1a590*/  @P0 BRA `(.L_x_410) ;  /* 0x0000000400600947 */ /* 0x000fea0003800000 */
[----:B------:R-:W0:Y:S01]  /*1a5a0*/  LDC.64 R12, c[0x0][0x728] ;  /* 0x0001ca00ff0c7b82 */ /* 0x000e220000000a00 */
[----:B------:R-:W-:Y:S01]  /*1a5b0*/  MOV R8, R18 ;  /* 0x0000001200087202 */ /* 0x000fe20000000f00 */
[----:B------:R-:W-:-:S06]  /*1a5c0*/  IMAD.MOV.U32 R9, RZ, RZ, R19 ;  /* 0x000000ffff097224 */ /* 0x000fcc00078e0013 */
[----:B------:R-:W1:Y:S08]  /*1a5d0*/  LDC R14, c[0x0][0x730] ;  /* 0x0001cc00ff0e7b82 */ /* 0x000e700000000800 */
[----:B------:R-:W2:Y:S01]  /*1a5e0*/  LDC.64 R16, c[0x0][0x720] ;  /* 0x0001c800ff107b82 */ /* 0x000ea20000000a00 */
[----:B0-----:R-:W-:-:S04]  /*1a5f0*/  ISETP.NE.U32.AND P0, PT, R12, RZ, PT ;  /* 0x000000ff0c00720c */ /* 0x001fc80003f05070 */
[----:B------:R-:W-:-:S13]  /*1a600*/  ISETP.NE.AND.EX P0, PT, R13, RZ, PT, P0 ;  /* 0x000000ff0d00720c */ /* 0x000fda0003f05300 */
[----:B-12---:R-:W-:Y:S05]  /*1a610*/  @!P0 BRA `(.L_x_411) ;  /* 0x0000000000288947 */ /* 0x006fea0003800000 */
[----:B------:R-:W0:Y:S02]  /*1a620*/  LDC R0, c[0x0][0x734] ;  /* 0x0001cd00ff007b82 */ /* 0x000e240000000800 */
[----:B0-----:R-:W-:-:S05]  /*1a630*/  IADD3 R9, P0, R18, R0, RZ ;  /* 0x0000000012097210 */ /* 0x001fca0007f1e0ff */
        /* <DEDUP_REMOVED lines=8> */
.L_x_411:
[--C-:B------:R-:W-:Y:S01]  /*1a6c0*/  SHF.R.U64 R10, R8, R14, R9.reuse ;  /* 0x0000000e080a7219 */ /* 0x100fe20000001209 */
[----:B------:R-:W0:Y:S01]  /*1a6d0*/  LDC R6, c[0x0][0x718] ;  /* 0x0001c600ff067b82 */ /* 0x000e220000000800 */
[----:B------:R-:W-:Y:S01]  /*1a6e0*/  I2FP.F32.U32 R8, R4 ;  /* 0x0000000400087245 */ /* 0x000fe20000201000 */
[----:B------:R-:W-:Y:S01]  /*1a6f0*/  ULDC UR4, c[0x0][0x150] ;  /* 0x0000540000047ab9 */ /* 0x000fe20000000800 */
[----:B------:R-:W-:Y:S01]  /*1a700*/  SHF.R.U32.HI R0, RZ, R14, R9 ;  /* 0x0000000eff007219 */ /* 0x000fe20000011609 */
[----:B------:R-:W-:Y:S01]  /*1a710*/  IMAD.MOV.U32 R3, RZ, RZ, R19 ;  /* 0x000000ffff037224 */ /* 0x000fe200078e0013 */
[----:B------:R-:W-:Y:S01]  /*1a720*/  IADD3 R5, P0, RZ, -R10, RZ ;  /* 0x8000000aff057210 */ /* 0x000fe20007f1e0ff */
[----:B------:R-:W-:Y:S01]  /*1a730*/  FMUL R9, R8, UR4 ;  /* 0x0000000408097c20 */ /* 0x000fe20008400000 */
[----:B------:R-:W-:Y:S01]  /*1a740*/  MOV R2, R18 ;  /* 0x0000001200027202 */ /* 0x000fe20000000f00 */
[----:B------:R-:W1:Y:S01]  /*1a750*/  LDC.64 R20, c[0x0][0x740] ;  /* 0x0001d000ff147b82 */ /* 0x000e620000000a00 */
[----:B------:R-:W-:Y:S01]  /*1a760*/  ULDC UR4, c[0x0][0x154] ;  /* 0x0000550000047ab9 */ /* 0x000fe20000000800 */
[----:B------:R-:W-:-:S02]  /*1a770*/  IMAD.X R7, RZ, RZ, ~R0, P0 ;  /* 0x000000ffff077224 */ /* 0x000fc400000e0e00 */
[----:B------:R-:W2:Y:S01]  /*1a780*/  F2I.U32.TRUNC.NTZ R9, R9 ;  /* 0x0000000900097305 */ /* 0x000ea2000020f000 */
[----:B------:R-:W-:-:S03]  /*1a790*/  IMAD.WIDE.U32 R2, R5, R16, R2 ;  /* 0x0000001005027225 */ /* 0x000fc600078e0002 */
[----:B------:R-:W3:Y:S01]  /*1a7a0*/  LDC R13, c[0x0][0x144] ;  /* 0x00005100ff0d7b82 */ /* 0x000ee20000000800 */
[----:B------:R-:W-:-:S04]  /*1a7b0*/  IMAD R0, R7, R16, RZ ;  /* 0x0000001007007224 */ /* 0x000fc800078e02ff */
[----:B------:R-:W-:-:S03]  /*1a7c0*/  IMAD R5, R5, R17, R0 ;  /* 0x0000001105057224 */ /* 0x000fc600078e0200 */
[----:B------:R-:W4:Y:S01]  /*1a7d0*/  LDC R12, c[0x0][0x708] ;  /* 0x0001c200ff0c7b82 */ /* 0x000f220000000800 */
[----:B------:R-:W-:Y:S01]  /*1a7e0*/  IMAD.IADD R3, R3, 0x1, R5 ;  /* 0x0000000103037824 */ /* 0x000fe200078e0205 */
[----:B--2---:R-:W-:-:S04]  /*1a7f0*/  IADD3 R0, -R9, RZ, RZ ;  /* 0x000000ff09007210 */ /* 0x004fc80007ffe1ff */
[-CC-:B0-----:R-:W-:Y:S02]  /*1a800*/  SHF.R.U64 R8, R2, R6.reuse, R3.reuse ;  /* 0x0000000602087219 */ /* 0x181fe40000001203 */
[----:B------:R-:W0:Y:S01]  /*1a810*/  LDC R7, c[0x0][0x758] ;  /* 0x0001d600ff077b82 */ /* 0x000e220000000800 */
[----:B------:R-:W-:Y:S02]  /*1a820*/  I2FP.F32.U32 R2, R11 ;  /* 0x0000000b00027245 */ /* 0x000fe40000201000 */
[----:B-1----:R-:W-:Y:S02]  /*1a830*/  ISETP.NE.U32.AND P0, PT, R20, RZ, PT ;  /* 0x000000ff1400720c */ /* 0x002fe40003f05070 */
[----:B------:R-:W-:Y:S01]  /*1a840*/  SHF.R.U32.HI R3, RZ, R6, R3 ;  /* 0x00000006ff037219 */ /* 0x000fe20000011603 */
[----:B------:R-:W-:Y:S01]  /*1a850*/  IMAD.MOV.U32 R6, RZ, RZ, -0x1 ;  /* 0xffffffffff067424 */ /* 0x000fe200078e00ff */
[----:B------:R-:W-:Y:S01]  /*1a860*/  ISETP.NE.AND.EX P0, PT, R21, RZ, PT, P0 ;  /* 0x000000ff1500720c */ /* 0x000fe20003f05300 */
[----:B------:R-:W1:Y:S01]  /*1a870*/  LDC R14, c[0x0][0x148] ;  /* 0x00005200ff0e7b82 */ /* 0x000e620000000800 */
[----:B---3--:R-:W-:-:S02]  /*1a880*/  IMAD R18, R13, R0, R4 ;  /* 0x000000000d127224 */ /* 0x008fc400078e0204 */
[----:B------:R-:W-:Y:S01]  /*1a890*/  FMUL R4, R2, UR4 ;  /* 0x0000000402047c20 */ /* 0x000fe20008400000 */
[----:B------:R-:W-:-:S04]  /*1a8a0*/  IMAD.MOV.U32 R2, RZ, RZ, 0x1 ;  /* 0x00000001ff027424 */ /* 0x000fc800078e00ff */
[----:B------:R-:W2:Y:S01]  /*1a8b0*/  LDC R16, c[0x0][0x700] ;  /* 0x0001c000ff107b82 */ /* 0x000ea20000000800 */
[-CC-:B----4-:R-:W-:Y:S02]  /*1a8c0*/  SHF.R.U64 R13, R8, R12.reuse, R3.reuse ;  /* 0x0000000c080d7219 */ /* 0x190fe40000001203 */
[----:B------:R-:W-:Y:S02]  /*1a8d0*/  SHF.R.U32.HI R0, RZ, R12, R3 ;  /* 0x0000000cff007219 */ /* 0x000fe40000011603 */
[----:B------:R3:W4:Y:S03]  /*1a8e0*/  F2I.U32.TRUNC.NTZ R12, R4 ;  /* 0x00000004000c7305 */ /* 0x000726000020f000 */
[----:B------:R-:W1:Y:S01]  /*1a8f0*/  LDC R17, c[0x0][0x748] ;  /* 0x0001d200ff117b82 */ /* 0x000e620000000800 */
[-C--:B0-----:R-:W-:Y:S02]  /*1a900*/  SHF.L.U32 R6, R6, R7.reuse, RZ ;  /* 0x0000000706067219 */ /* 0x081fe400000006ff */
[----:B------:R-:W-:-:S02]  /*1a910*/  SHF.R.U64 R15, R13, R7, R0 ;  /* 0x000000070d0f7219 */ /* 0x000fc40000001200 */
[-C--:B------:R-:W-:Y:S02]  /*1a920*/  SHF.L.U32 R22, R2, R7.reuse, RZ ;  /* 0x0000000702167219 */ /* 0x080fe400000006ff */
[----:B------:R-:W-:Y:S01]  /*1a930*/  SHF.R.U32.HI R3, RZ, R7, R0 ;  /* 0x00000007ff037219 */ /* 0x000fe20000011600 */
[----:B------:R-:W0:Y:S01]  /*1a940*/  LDC R19, c[0x0][0x738] ;  /* 0x0001ce00ff137b82 */ /* 0x000e220000000800 */
[----:B------:R-:W-:Y:S02]  /*1a950*/  LOP3.LUT R24, RZ, R6, RZ, 0x33, !PT ;  /* 0x00000006ff187212 */ /* 0x000fe400078e33ff */
[----:B------:R-:W-:-:S05]  /*1a960*/  MOV R2, R15 ;  /* 0x0000000f00027202 */ /* 0x000fca0000000f00 */
[----:B------:R-:W0:Y:S01]  /*1a970*/  LDC R23, c[0x0][0x710] ;  /* 0x0001c400ff177b82 */ /* 0x000e220000000800 */
[----:B---34-:R-:W-:Y:S05]  /*1a980*/  @!P0 BRA `(.L_x_412) ;  /* 0x0000000000288947 */ /* 0x018fea0003800000 */
[----:B------:R-:W3:Y:S02]  /*1a990*/  LDC R0, c[0x0][0x74c] ;  /* 0x0001d300ff007b82 */ /* 0x000ee40000000800 */
[----:B---3--:R-:W-:-:S05]  /*1a9a0*/  IADD3 R7, P0, R15, R0, RZ ;  /* 0x000000000f077210 */ /* 0x008fca0007f1e0ff */
[----:B------:R-:W-:-:S04]  /*1a9b0*/  IMAD.X R9, RZ, RZ, R3, P0 ;  /* 0x000000ffff097224 */ /* 0x000fc800000e0603 */
[----:B------:R-:W-:-:S04]  /*1a9c0*/  IMAD.WIDE.U32 R2, R9, R20, RZ ;  /* 0x0000001409027225 */ /* 0x000fc800078e00ff */
[----:B------:R-:W-:-:S04]  /*1a9d0*/  IMAD.WIDE.U32 R4, P0, R7, R21, R2 ;  /* 0x0000001507047225 */ /* 0x000fc80007800002 */
[----:B------:R-:W-:Y:S01]  /*1a9e0*/  IMAD.WIDE.U32 R2, R7, R20, RZ ;  /* 0x0000001407027225 */ /* 0x000fe200078e00ff */
[----:B------:R-:W-:-:S03]  /*1a9f0*/  MOV R6, R5 ;  /* 0x0000000500067202 */ /* 0x000fc60000000f00 */
[----:B------:R-:W-:Y:S01]  /*1aa00*/  IMAD.X R7, RZ, RZ, RZ, P0 ;  /* 0x000000ffff077224 */ /* 0x000fe200000e06ff */
[----:B------:R-:W-:-:S05]  /*1aa10*/  IADD3 RZ, P0, R3, R4, RZ ;  /* 0x0000000403ff7210 */ /* 0x000fca0007f1e0ff */
[----:B------:R-:W-:-:S08]  /*1aa20*/  IMAD.WIDE.U32.X R2, R9, R21, R6, P0 ;  /* 0x0000001509027225 */ /* 0x000fd000000e0406 */
.L_x_412:
[----:B-1----:R-:W-:Y:S01]  /*1aa30*/  SHF.R.U64 R3, R2, R17, R3 ;  /* 0x0000001102037219 */ /* 0x002fe20000001203 */
[----:B--2---:R-:W-:Y:S01]  /*1aa40*/  VIADD R5, R16, 0xffffffff ;  /* 0xffffffff10057836 */ /* 0x004fe20000000000 */
[----:B------:R-:W-:Y:S01]  /*1aa50*/  LOP3.LUT R0, R13, R24, RZ, 0xc0, !PT ;  /* 0x000000180d007212 */ /* 0x000fe200078ec0ff */
[----:B------:R-:W-:Y:S01]  /*1aa60*/  IMAD.MOV R12, RZ, RZ, -R12 ;  /* 0x000000ffff0c7224 */ /* 0x000fe200078e0a0c */
[----:B------:R-:W-:Y:S02]  /*1aa70*/  IADD3 R2, -R3, RZ, RZ ;  /* 0x000000ff03027210 */ /* 0x000fe40007ffe1ff */
[----:B------:R-:W-:Y:S01]  /*1aa80*/  LOP3.LUT R5, R8, R5, RZ, 0xc0, !PT ;  /* 0x0000000508057212 */ /* 0x000fe200078ec0ff */
[----:B------:R-:W-:Y:S02]  /*1aa90*/  IMAD R3, R22, R3, R0 ;  /* 0x0000000316037224 */ /* 0x000fe400078e0200 */
[----:B------:R-:W-:Y:S02]  /*1aaa0*/  @P4 IMAD R18, R14, R12, R11 ;  /* 0x0000000c0e124224 */ /* 0x000fe400078e020b */
[----:B0-----:R-:W-:-:S02]  /*1aab0*/  IMAD R0, R2, R19, R15 ;  /* 0x0000001302007224 */ /* 0x001fc400078e020f */
[----:B------:R-:W-:Y:S02]  /*1aac0*/  IMAD.MOV.U32 R2, RZ, RZ, 0x1 ;  /* 0x00000001ff027424 */ /* 0x000fe400078e00ff */
[----:B------:R-:W-:Y:S02]  /*1aad0*/  IMAD R3, R3, R23, R18 ;  /* 0x0000001703037224 */ /* 0x000fe400078e0212 */
[----:B------:R-:W-:Y:S01]  /*1aae0*/  IMAD R4, R0, R16, R5 ;  /* 0x0000001000047224 */ /* 0x000fe200078e0205 */
[----:B------:R-:W-:-:S04]  /*1aaf0*/  PRMT R0, R2, 0x7610, R0 ;  /* 0x0000761002007816 */ /* 0x000fc80000000000 */
[----:B------:R-:W-:Y:S02]  /*1ab00*/  SEL R2, R4, R3, !P4 ;  /* 0x0000000304027207 */ /* 0x000fe40006000000 */
[----:B------:R-:W-:-:S07]  /*1ab10*/  SEL R3, R3, R4, !P4 ;  /* 0x0000000403037207 */ /* 0x000fce0006000000 */
.L_x_410:
[----:B------:R-:W-:-:S08]  /*1ab20*/  NOP ;  /* 0x0000000000007918 */ /* 0x000fd00000000000 */
[----:B------:R-:W0:-:S00]  /*1ab30*/  USETMAXREG.DEALLOC.CTAPOOL 0x18 ;  /* 0x00000018000079c8 */ /* 0x000e0000080e0500 */
[----:B------:R-:W-:-:S13]  /*1ab40*/  ISETP.NE.AND P0, PT, RZ, UR7, PT ;  /* 0x00000007ff007c0c */ /* 0x000fda000bf05270 */
[----:B------:R-:W-:Y:S05]  /*1ab50*/  @P0 EXIT ;  /* 0x000000000000094d */ /* 0x000fea0003800000 */
[----:B0-----:R-:W-:Y:S01]  /*1ab60*/  LOP3.LUT P0, RZ, R0, 0xff, RZ, 0xc0, !PT ;  /* 0x000000ff00ff7812 */ /* 0x001fe2000780c0ff */
[----:B------:R-:W-:Y:S01]  /*1ab70*/  IMAD.MOV.U32 R0, RZ, RZ, 0x1 ;  /* 0x00000001ff007424 */ /* 0x000fe200078e00ff */
[----:B------:R-:W-:-:S11]  /*1ab80*/  MOV R6, RZ ;  /* 0x000000ff00067202 */ /* 0x000fd60000000f00 */
[----:B------:R-:W-:Y:S05]  /*1ab90*/  @!P0 BRA `(.L_x_413) ;  /* 0x0000000c00a88947 */ /* 0x000fea0003800000 */
[----:B------:R-:W0:Y:S01]  /*1aba0*/  LDC R0, c[0x0][0x28c] ;  /* 0x0000a300ff007b82 */ /* 0x000e220000000800 */
[----:B------:R-:W1:Y:S01]  /*1abb0*/  S2R R4, SR_TID.X ;  /* 0x0000000000047919 */ /* 0x000e620000002100 */
[----:B------:R-:W-:Y:S01]  /*1abc0*/  ULDC UR8, c[0x0][0xc] ;  /* 0x0000030000087ab9 */ /* 0x000fe20000000800 */
[----:B------:R-:W-:Y:S01]  /*1abd0*/  ULDC UR9, c[0x0][0x10] ;  /* 0x0000040000097ab9 */ /* 0x000fe20000000800 */
[----:B------:R-:W-:Y:S01]  /*1abe0*/  ULDC UR5, c[0x0][0x758] ;  /* 0x0001d60000057ab9 */ /* 0x000fe20000000800 */
[----:B------:R-:W-:Y:S01]  /*1abf0*/  UMOV UR7, 0xffffffff ;  /* 0xffffffff00077882 */ /* 0x000fe20000000000 */
[----:B------:R-:W-:Y:S01]  /*1ac00*/  UIMAD.WIDE.U32 UR8, UR8, UR9, URZ ;  /* 0x00000009080872a5 */ /* 0x000fe2000f8e003f */
[----:B------:R-:W-:Y:S01]  /*1ac10*/  BSSY B0, `(.L_x_413) ;  /* 0x00000e2000007945 */ /* 0x000fe20003800000 */
[----:B------:R-:W-:Y:S01]  /*1ac20*/  USHF.L.U32 UR10, UR7, UR5, URZ ;  /* 0x00000005070a7299 */ /* 0x000fe2000800063f */
[----:B------:R-:W-:Y:S01]  /*1ac30*/  IMAD.MOV.U32 R9, RZ, RZ, 0x1 ;  /* 0x00000001ff097424 */ /* 0x000fe200078e00ff */
[----:B------:R-:W-:Y:S01]  /*1ac40*/  ULDC UR4, c[0x0][0x700] ;  /* 0x0001c00000047ab9 */ /* 0x000fe20000000800 */
[----:B------:R-:W-:Y:S01]  /*1ac50*/  ULDC UR7, c[0x0][0x14] ;  /* 0x0000050000077ab9 */ /* 0x000fe20000000800 */
[----:B------:R-:W-:Y:S01]  /*1ac60*/  IMAD.MOV.U32 R6, RZ, RZ, RZ ;  /* 0x000000ffff067224 */ /* 0x000fe200078e00ff */
[----:B------:R-:W-:-:S02]  /*1ac70*/  UIMAD.WIDE.U32 UR42, UR8, UR7, URZ ;  /* 0x00000007082a72a5 */ /* 0x000fc4000f8e003f */
[----:B------:R-:W-:Y:S01]  /*1ac80*/  UIMAD UR14, UR9, UR7, URZ ;  /* 0x00000007090e72a4 */ /* 0x000fe2000f8e023f */
[----:B------:R-:W-:Y:S01]  /*1ac90*/  UMOV UR11, 0x1 ;  /* 0x00000001000b7882 */ /* 0x000fe20000000000 */
[----:B------:R-:W-:Y:S02]  /*1aca0*/  ULOP3.LUT UR15, UR6, 0x2, URZ, 0xfc, !UPT ;  /* 0x00000002060f7892 */ /* 0x000fe4000f8efc3f */
[----:B------:R-:W-:Y:S02]  /*1acb0*/  UIADD3 UR4, UR4, -0x1, URZ ;  /* 0xffffffff04047890 */ /* 0x000fe4000fffe03f */
[----:B------:R-:W-:Y:S01]  /*1acc0*/  USHF.L.U32 UR5, UR11, UR5, URZ ;  /* 0x000000050b057299 */ /* 0x000fe2000800063f */
[----:B0-----:R-:W-:Y:S01]  /*1acd0*/  VIADD R0, R0, 0x7f ;  /* 0x0000007f00007836 */ /* 0x001fe20000000000 */
[----:B------:R-:W-:Y:S02]  /*1ace0*/  ULOP3.LUT UR7, URZ, UR10, URZ, 0x33, !UPT ;  /* 0x0000000a3f077292 */ /* 0x000fe4000f8e333f */
[----:B------:R-:W-:-:S02]  /*1acf0*/  UIADD3 UR14, UR43, UR14, URZ ;  /* 0x0000000e2b0e7290 */ /* 0x000fc4000fffe03f */
[----:B------:R-:W-:Y:S01]  /*1ad00*/  SHF.R.S32.HI R5, RZ, 0x1f, R0 ;  /* 0x0000001fff057819 */ /* 0x000fe20000011400 */
[----:B------:R-:W-:-:S03]  /*1ad10*/  ULDC.64 UR44, c[0x0][0x198] ;  /* 0x00006600002c7ab9 */ /* 0x000fc60000000a00 */
[----:B------:R-:W-:Y:S02]  /*1ad20*/  LEA.HI R5, R5, R0, RZ, 0x7 ;  /* 0x0000000005057211 */ /* 0x000fe400078f38ff */
[C---:B-1----:R-:W-:Y:S02]  /*1ad30*/  LOP3.LUT P3, RZ, R4.reuse, 0x7f, RZ, 0xc0, !PT ;  /* 0x0000007f04ff7812 */ /* 0x042fe4000786c0ff */
[----:B------:R-:W-:Y:S02]  /*1ad40*/  SHF.R.S32.HI R7, RZ, 0x7, R5 ;  /* 0x00000007ff077819 */ /* 0x000fe40000011405 */
[----:B------:R-:W-:Y:S02]  /*1ad50*/  LOP3.LUT P0, RZ, R4, 0x1f, RZ, 0xc0, !PT ;  /* 0x0000001f04ff7812 */ /* 0x000fe4000780c0ff */
[----:B------:R-:W-:Y:S01]  /*1ad60*/  MOV R0, 0x1 ;  /* 0x0000000100007802 */ /* 0x000fe20000000f00 */
[----:B------:R-:W-:Y:S01]  /*1ad70*/  VIADD R14, R7, 0x1 ;  /* 0x00000001070e7836 */ /* 0x000fe20000000000 */
[----:B------:R-:W-:-:S13]  /*1ad80*/  PLOP3.LUT P0, PT, P0, P3, PT, 0x8a, 0x0 ;  /* 0x000000000000781c */ /* 0x000fda0000707172 */
.L_x_425:
[----:B------:R-:W-:-:S03]  /*1ad90*/  UMOV UR8, 0xffffffff ;  /* 0xffffffff00087882 */ /* 0x000fc60000000000 */
[----:B------:R-:W-:Y:S05]  /*1ada0*/  BRA.DIV UR8, `(.L_x_414) ;  /* 0x0000000e08b87947 */ /* 0x000fea000b800000 */
[----:B------:R-:W-:-:S13]  /*1adb0*/  ELECT P1, URZ, PT ;  /* 0x00000000003f782f */ /* 0x000fda0003820000 */
.L_x_434:
[----:B------:R-:W0:Y:S01]  /*1adc0*/  LDC R4, c[0x0][0x28c] ;  /* 0x0000a300ff047b82 */ /* 0x000e220000000800 */
[----:B------:R-:W-:Y:S01]  /*1add0*/  BSSY B1, `(.L_x_415) ;  /* 0x000004e000017945 */ /* 0x000fe20003800000 */
[----:B0-----:R-:W-:-:S13]  /*1ade0*/  ISETP.LT.OR P1, PT, R4, 0x1, !P1 ;  /* 0x000000010400780c */ /* 0x001fda0004f21670 */
[----:B------:R-:W-:Y:S05]  /*1adf0*/  @P1 BRA `(.L_x_416) ;  /* 0x00000004002c1947 */ /* 0x000fea0003800000 */
[C---:B------:R-:W-:Y:S01]  /*1ae00*/  IMAD.SHL.U32 R13, R3.reuse, 0x4, RZ ;  /* 0x00000004030d7824 */ /* 0x040fe200078e00ff */
[----:B------:R-:W-:Y:S01]  /*1ae10*/  SHF.L.U32 R2, R2, 0x8, RZ ;  /* 0x0000000802027819 */ /* 0x000fe200000006ff */
[----:B------:R-:W-:Y:S01]  /*1ae20*/  IMAD.SHL.U32 R3, R3, 0x100, RZ ;  /* 0x0000010003037824 */ /* 0x000fe200078e00ff */
[----:B------:R-:W-:Y:S01]  /*1ae30*/  MOV R15, RZ ;  /* 0x000000ff000f7202 */ /* 0x000fe20000000f00 */
[----:B------:R-:W-:Y:S01]  /*1ae40*/  IMAD.MOV.U32 R16, RZ, RZ, 0x40 ;  /* 0x00000040ff107424 */ /* 0x000fe200078e00ff */
[----:B------:R-:W-:Y:S01]  /*1ae50*/  MOV R5, R0 ;  /* 0x0000000000057202 */ /* 0x000fe20000000f00 */
[----:B------:R-:W-:Y:S02]  /*1ae60*/  IMAD.MOV.U32 R4, RZ, RZ, R14 ;  /* 0x000000ffff047224 */ /* 0x000fe400078e000e */
[----:B------:R-:W-:Y:S02]  /*1ae70*/  IMAD.MOV.U32 R8, RZ, RZ, R6 ;  /* 0x000000ffff087224 */ /* 0x000fe400078e0006 */
[----:B------:R-:W-:-:S07]  /*1ae80*/  IMAD.MOV.U32 R17, RZ, RZ, RZ ;  /* 0x000000ffff117224 */ /* 0x000fce00078e00ff */
.L_x_420:
[----:B------:R-:W0:Y:S01]  /*1ae90*/  S2R R12, SR_CgaCtaId ;  /* 0x00000000000c7919 */ /* 0x000e220000008800 */
[----:B------:R-:W-:-:S04]  /*1aea0*/  MOV R11, 0x400 ;  /* 0x00000400000b7802 */ /* 0x000fc80000000f00 */
[----:B0-----:R-:W-:Y:S02]  /*1aeb0*/  LEA R11, R12, R11, 0x18 ;  /* 0x0000000b0c0b7211 */ /* 0x001fe400078ec0ff */
[----:B------:R-:W-:Y:S02]  /*1aec0*/  SHF.L.U32 R12, R5, 0x1f, RZ ;  /* 0x0000001f050c7819 */ /* 0x000fe400000006ff */
[----:B------:R-:W-:-:S04]  /*1aed0*/  LEA R19, R8, R11, 0x3 ;  /* 0x0000000b08137211 */ /* 0x000fc800078e18ff */
[----:B------:R-:W0:Y:S02]  /*1aee0*/  SYNCS.PHASECHK.TRANS64.TRYWAIT P1, [R19+URZ+0x10], R12 ;  /* 0x0000100c130075a7 */ /* 0x000e24000802017f */
[----:B0-----:R-:W-:Y:S05]  /*1aef0*/  @!P1 BRA `(.L_x_417) ;  /* 0x0000000c00849947 */ /* 0x001fea0003800000 */
.L_x_435:
[----:B0-----:R-:W0:Y:S01]  /*1af00*/  @!P3 LDC R12, c[0x0][0x640] ;  /* 0x00019000ff0cbb82 */ /* 0x001e220000000800 */
[----:B------:R-:W-:-:S04]  /*1af10*/  UPRMT UR8, UR15, 0x9910, URZ ;  /* 0x000099100f087896 */ /* 0x000fc8000800003f */
[----:B------:R-:W-:-:S06]  /*1af20*/  UISETP.NE.AND UP0, UPT, UR8, 0x2, UPT ;  /* 0x000000020800788c */ /* 0x000fcc000bf05270 */
[----:B------:R-:W-:Y:S01]  /*1af30*/  PLOP3.LUT P1, PT, PT, PT, UP0, 0x80, 0x0 ;  /* 0x000000000000781c */ /* 0x000fe20003f2f008 */
[----:B0-----:R0:W-:-:S12]  /*1af40*/  @!P3 SYNCS.ARRIVE.TRANS64 RZ, [R19+URZ], R12 ;  /* 0x0000000c13ffb9a7 */ /* 0x0011d8000800003f */
[----:B------:R-:W-:Y:S05]  /*1af50*/  @P1 BRA `(.L_x_418) ;  /* 0x0000000000041947 */ /* 0x000fea0003800000 */
[----:B------:R-:W-:Y:S01]  /*1af60*/  BPT.TRAP 0x1 ;  /* 0x000000040000795c */ /* 0x000fe20000300000 */
.L_x_418:
[----:B------:R-:W-:Y:S05]  /*1af70*/  @P0 BRA `(.L_x_419) ;  /* 0x0000000000040947 */ /* 0x000fea0003800000 */
[----:B------:R-:W-:Y:S01]  /*1af80*/  BPT.TRAP 0x1 ;  /* 0x000000040000795c */ /* 0x000fe20000300000 */
.L_x_419:
[--C-:B0-----:R-:W-:Y:S01]  /*1af90*/  IMAD R12, R8, 0x8000, R11.reuse ;  /* 0x00008000080c7824 */ /* 0x101fe200078e020b */
[----:B------:R-:W-:Y:S01]  /*1afa0*/  R2UR UR18, R16 ;  /* 0x00000000101272ca */ /* 0x000fe200000e0000 */
[----:B------:R-:W-:Y:S01]  /*1afb0*/  VIADD R4, R4, 0xffffffff ;  /* 0xffffffff04047836 */ /* 0x000fe20000000000 */
[----:B------:R-:W-:Y:S01]  /*1afc0*/  R2UR UR33, R19 ;  /* 0x00000000132172ca */ /* 0x000fe200000e0000 */
[----:B------:R-:W-:Y:S01]  /*1afd0*/  UIADD3 UR22, UP0, UR44, 0xf0, URZ ;  /* 0x000000f02c167890 */ /* 0x000fe2000ff1e03f */
[----:B------:R-:W-:Y:S01]  /*1afe0*/  R2UR UR32, R12 ;  /* 0x000000000c2072ca */ /* 0x000fe200000e0000 */
[C---:B------:R-:W-:Y:S01]  /*1aff0*/  IMAD R12, R8.reuse, 0x1000, R11 ;  /* 0x00001000080c7824 */ /* 0x040fe200078e020b */
[----:B------:R-:W-:Y:S01]  /*1b000*/  LEA R11, R8, R11, 0x10 ;  /* 0x0000000b080b7211 */ /* 0x000fe200078e80ff */
[----:B------:R-:W-:Y:S01]  /*1b010*/  UIADD3 UR30, UP1, UR44, 0x1f0, URZ ;  /* 0x000001f02c1e7890 */ /* 0x000fe2000ff3e03f */
[----:B------:R-:W-:Y:S01]  /*1b020*/  R2UR UR36, R10 ;  /* 0x000000000a2472ca */ /* 0x000fe200000e0000 */
[----:B------:R-:W-:Y:S01]  /*1b030*/  UIADD3 UR38, UP2, UR44, 0x2f0, URZ ;  /* 0x000002f02c267890 */ /* 0x000fe2000ff5e03f */
[----:B------:R-:W-:Y:S01]  /*1b040*/  R2UR UR8, R12 ;  /* 0x000000000c0872ca */ /* 0x000fe200000e0000 */
[----:B------:R-:W-:Y:S01]  /*1b050*/  UIADD3.X UR23, URZ, UR45, URZ, UP0, !UPT ;  /* 0x0000002d3f177290 */ /* 0x000fe200087fe43f */
[----:B------:R-:W-:Y:S01]  /*1b060*/  R2UR UR16, R11 ;  /* 0x000000000b1072ca */ /* 0x000fe200000e0000 */
[----:B------:R-:W-:Y:S01]  /*1b070*/  UIADD3.X UR31, URZ, UR45, URZ, UP1, !UPT ;  /* 0x0000002d3f1f7290 */ /* 0x000fe20008ffe43f */
[----:B------:R-:W-:Y:S01]  /*1b080*/  R2UR UR34, R15 ;  /* 0x000000000f2272ca */ /* 0x000fe200000e0000 */
[----:B------:R-:W-:Y:S01]  /*1b090*/  UIADD3 UR26, UR18, -0x40, URZ ;  /* 0xffffffc0121a7890 */ /* 0x000fe2000fffe03f */
[----:B------:R-:W-:Y:S01]  /*1b0a0*/  R2UR UR35, R3 ;  /* 0x00000000032372ca */ /* 0x000fe200000e0000 */
[----:B------:R-:W-:Y:S01]  /*1b0b0*/  UIADD3 UR32, UR32, 0x100, URZ ;  /* 0x0000010020207890 */ /* 0x000fe2000fffe03f */
[----:B------:R-:W-:Y:S01]  /*1b0c0*/  R2UR UR11, R13 ;  /* 0x000000000d0b72ca */ /* 0x000fe200000e0000 */
[----:B------:R-:W-:Y:S01]  /*1b0d0*/  UIADD3.X UR39, URZ, UR45, URZ, UP2, !UPT ;  /* 0x0000002d3f277290 */ /* 0x000fe200097fe43f */
[C---:B------:R-:W-:Y:S01]  /*1b0e0*/  R2UR UR12, R17.reuse ;  /* 0x00000000110c72ca */ /* 0x040fe200000e0000 */
[----:B------:R-:W-:Y:S01]  /*1b0f0*/  VIADD R8, R8, 0x1 ;  /* 0x0000000108087836 */ /* 0x000fe20000000000 */
[----:B------:R-:W-:Y:S01]  /*1b100*/  R2UR UR27, R2 ;  /* 0x00000000021b72ca */ /* 0x000fe200000e0000 */
[----:B------:R-:W-:Y:S01]  /*1b110*/  UIADD3 UR8, UR8, 0x30100, URZ ;  /* 0x0003010008087890 */ /* 0x000fe2000fffe03f */
[----:B------:R-:W-:Y:S01]  /*1b120*/  ISETP.GT.AND P2, PT, R4, 0x1, PT ;  /* 0x000000010400780c */ /* 0x000fe20003f44270 */
[----:B------:R-:W-:Y:S01]  /*1b130*/  UIADD3 UR24, UR16, 0x10100, URZ ;  /* 0x0001010010187890 */ /* 0x000fe2000fffe03f */
[----:B------:R-:W-:Y:S01]  /*1b140*/  ISETP.NE.AND P1, PT, R8, 0x2, PT ;  /* 0x000000020800780c */ /* 0x000fe20003f25270 */
[----:B------:R-:W-:Y:S01]  /*1b150*/  UIADD3 UR16, UR16, 0x18100, URZ ;  /* 0x0001810010107890 */ /* 0x000fe2000fffe03f */
[----:B------:R-:W-:Y:S01]  /*1b160*/  IADD3 R17, R17, 0x1, RZ ;  /* 0x0000000111117810 */ /* 0x000fe20007ffe0ff */
[----:B------:R-:W-:Y:S01]  /*1b170*/  UMOV UR40, 0x0 ;  /* 0x0000000000287882 */ /* 0x000fe20000000000 */
[----:B------:R-:W-:Y:S01]  /*1b180*/  UMOV UR41, 0x10000000 ;  /* 0x1000000000297882 */ /* 0x000fe20000000000 */
[----:B------:R-:W-:Y:S01]  /*1b190*/  UMOV UR10, URZ ;  /* 0x0000003f000a7c82 */ /* 0x000fe20008000000 */
[----:B------:R-:W-:Y:S01]  /*1b1a0*/  UMOV UR9, UR33 ;  /* 0x0000002100097c82 */ /* 0x000fe20008000000 */
[----:B------:R-:W-:Y:S01]  /*1b1b0*/  UMOV UR13, UR36 ;  /* 0x00000024000d7c82 */ /* 0x000fe20008000000 */
[----:B------:R0:W-:Y:S01]  /*1b1c0*/  UTMALDG.3D [UR32], [UR22], desc[UR40] ;  /* 0x00002820160075b4 */ /* 0x0001e20008011000 */
[----:B------:R-:W-:Y:S01]  /*1b1d0*/  UMOV UR25, UR33 ;  /* 0x0000002100197c82 */ /* 0x000fe20008000000 */
[----:B------:R-:W-:Y:S01]  /*1b1e0*/  UMOV UR28, UR36 ;  /* 0x00000024001c7c82 */ /* 0x000fe20008000000 */
[----:B------:R-:W-:Y:S01]  /*1b1f0*/  UMOV UR17, UR33 ;  /* 0x0000002100117c82 */ /* 0x000fe20008000000 */
[----:B------:R-:W-:Y:S01]  /*1b200*/  UMOV UR19, UR27 ;  /* 0x0000001b00137c82 */ /* 0x000fe20008000000 */
[----:B------:R-:W-:Y:S01]  /*1b210*/  UMOV UR20, UR36 ;  /* 0x0000002400147c82 */ /* 0x000fe20008000000 */
[----:B------:R-:W-:Y:S01]  /*1b220*/  SEL R12, RZ, 0x1, P1 ;  /* 0x00000001ff0c7807 */ /* 0x000fe20000800000 */
[----:B------:R-:W-:Y:S01]  /*1b230*/  VIADD R16, R16, 0x80 ;  /* 0x0000008010107836 */ /* 0x000fe20000000000 */
[----:B------:R0:W-:Y:S01]  /*1b240*/  UTMALDG.4D [UR8], [UR30], desc[UR40] ;  /* 0x000028081e0075b4 */ /* 0x0001e20008019000 */
[----:B------:R-:W-:Y:S01]  /*1b250*/  VIADD R15, R15, 0x40 ;  /* 0x000000400f0f7836 */ /* 0x000fe20000000000 */
[----:B------:R-:W-:-:S02]  /*1b260*/  LOP3.LUT R5, R5, R12, RZ, 0x3c, !PT ;  /* 0x0000000c05057212 */ /* 0x000fc400078e3cff */
[----:B------:R-:W-:Y:S01]  /*1b270*/  SEL R8, R8, RZ, P1 ;  /* 0x000000ff08087207 */ /* 0x000fe20000800000 */
[----:B------:R0:W-:Y:S01]  /*1b280*/  UTMALDG.3D [UR24], [UR38], desc[UR40] ;  /* 0x00002818260075b4 */ /* 0x0001e20008011000 */
[----:B------:R0:W-:Y:S02]  /*1b290*/  UTMALDG.3D [UR16], [UR38], desc[UR40] ;  /* 0x00002810260075b4 */ /* 0x0001e40008011000 */
[----:B0-----:R-:W-:Y:S05]  /*1b2a0*/  @P2 BRA `(.L_x_420) ;  /* 0xfffffff800f82947 */ /* 0x001fea000383ffff */
.L_x_416:
[----:B------:R-:W-:Y:S05]  /*1b2b0*/  BSYNC B1 ;  /* 0x0000000000017941 */ /* 0x000fea0003800000 */
.L_x_415:
[----:B------:R-:W2:Y:S01]  /*1b2c0*/  LDL.LU R19, [R1+0x200] ;  /* 0x0002000001137983 */ /* 0x000ea20000300800 */
[----:B------:R-:W-:Y:S01]  /*1b2d0*/  LOP3.LUT P5, RZ, R9, 0xff, RZ, 0xc0, !PT ;  /* 0x000000ff09ff7812 */ /* 0x000fe200078ac0ff */
[----:B------:R-:W-:Y:S02]  /*1b2e0*/  ULDC.64 UR8, c[0x0][0x750] ;  /* 0x0001d40000087ab9 */ /* 0x000fe40000000a00 */
[----:B------:R-:W3:Y:S01]  /*1b2f0*/  LDL.LU R18, [R1+0x204] ;  /* 0x0002040001127983 */ /* 0x000ee20000300800 */
[----:B------:R-:W-:Y:S01]  /*1b300*/  IADD3 R6, R7, R6, RZ ;  /* 0x0000000607067210 */ /* 0x000fe20007ffe0ff */
[----:B------:R-:W-:Y:S01]  /*1b310*/  BSSY B1, `(.L_x_421) ;  /* 0x000006f000017945 */ /* 0x000fe20003800000 */
[----:B------:R-:W-:Y:S02]  /*1b320*/  MOV R10, 0xffffffff ;  /* 0xffffffff000a7802 */ /* 0x000fe40000000f00 */
[----:B------:R-:W-:Y:S02]  /*1b330*/  SHF.R.U32.HI R2, RZ, 0x1, R6 ;  /* 0x00000001ff027819 */ /* 0x000fe40000011606 */
[----:B------:R-:W-:-:S02]  /*1b340*/  ISETP.GT.U32.AND P1, PT, R6, 0x1, PT ;  /* 0x000000010600780c */ /* 0x000fc40003f24070 */
[----:B------:R-:W-:Y:S01]  /*1b350*/  LOP3.LUT R2, R2, 0x1, RZ, 0xc0, !PT ;  /* 0x0000000102027812 */ /* 0x000fe200078ec0ff */
[----:B------:R-:W0:Y:S01]  /*1b360*/  @P5 S2R R3, SR_CgaCtaId ;  /* 0x0000000000035919 */ /* 0x000e220000008800 */
[C---:B------:R-:W-:Y:S02]  /*1b370*/  ISETP.LT.U32.AND P1, PT, R7.reuse, 0x2, P1 ;  /* 0x000000020700780c */ /* 0x040fe40000f21070 */
[----:B------:R-:W-:Y:S02]  /*1b380*/  ISETP.NE.U32.AND P2, PT, R2, 0x1, PT ;  /* 0x000000010200780c */ /* 0x000fe40003f45070 */
[----:B------:R-:W-:Y:S02]  /*1b390*/  @P5 MOV R2, 0x400 ;  /* 0x0000040000025802 */ /* 0x000fe40000000f00 */
[----:B------:R-:W-:Y:S02]  /*1b3a0*/  ISETP.GT.U32.AND P2, PT, R7, 0x1, !P2 ;  /* 0x000000010700780c */ /* 0x000fe40005744070 */
[----:B------:R-:W-:-:S02]  /*1b3b0*/  LOP3.LUT R6, R6, 0x1, RZ, 0xc0, !PT ;  /* 0x0000000106067812 */ /* 0x000fc400078ec0ff */
[----:B------:R-:W-:Y:S02]  /*1b3c0*/  PRMT R4, RZ, 0x7610, R4 ;  /* 0x00007610ff047816 */ /* 0x000fe40000000004 */
[----:B------:R-:W-:Y:S02]  /*1b3d0*/  PRMT R9, RZ, 0x7610, R9 ;  /* 0x00007610ff097816 */ /* 0x000fe40000000009 */
[----:B0-----:R-:W-:Y:S02]  /*1b3e0*/  @P5 LEA R2, R3, R2, 0x18 ;  /* 0x0000000203025211 */ /* 0x001fe400078ec0ff */
[----:B------:R-:W-:Y:S02]  /*1b3f0*/  SEL R3, RZ, 0x1, !P1 ;  /* 0x00000001ff037807 */ /* 0x000fe40004800000 */
[----:B------:R0:W-:Y:S02]  /*1b400*/  @P5 SYNCS.ARRIVE.TRANS64.A1T0 RZ, [R2+URZ+0x38], RZ ;  /* 0x000038ff02ff59a7 */ /* 0x0001e4000810003f */
[----:B0-----:R-:W-:-:S04]  /*1b410*/  SEL R2, RZ, 0x1, !P2 ;  /* 0x00000001ff027807 */ /* 0x001fc80005000000 */
[----:B------:R-:W-:Y:S01]  /*1b420*/  LOP3.LUT R0, R2, R0, R3, 0x96, !PT ;  /* 0x0000000002007212 */ /* 0x000fe200078e9603 */
[----:B------:R-:W-:Y:S02]  /*1b430*/  IMAD.MOV.U32 R3, RZ, RZ, -0x1 ;  /* 0xffffffffff037424 */ /* 0x000fe400078e00ff */
[----:B------:R-:W-:Y:S01]  /*1b440*/  IMAD.MOV.U32 R2, RZ, RZ, -0x1 ;  /* 0xffffffffff027424 */ /* 0x000fe200078e00ff */
[----:B---3--:R-:W-:-:S04]  /*1b450*/  IADD3 R18, P1, R18, UR42, RZ ;  /* 0x0000002a12127c10 */ /* 0x008fc8000ff3e0ff */
[----:B--2---:R-:W-:Y:S01]  /*1b460*/  IADD3.X R19, R19, UR14, RZ, P1, !PT ;  /* 0x0000000e13137c10 */ /* 0x004fe20008ffe4ff */
[----:B------:R0:W-:Y:S01]  /*1b470*/  STL [R1+0x204], R18 ;  /* 0x0002041201007387 */ /* 0x0001e20000100800 */
[----:B------:R-:W-:-:S03]  /*1b480*/  ISETP.GE.U32.AND P1, PT, R18, UR8, PT ;  /* 0x0000000812007c0c */ /* 0x000fc6000bf26070 */
[----:B------:R0:W-:Y:S01]  /*1b490*/  STL [R1+0x200], R19 ;  /* 0x0002001301007387 */ /* 0x0001e20000100800 */
[----:B------:R-:W-:-:S13]  /*1b4a0*/  ISETP.GE.U32.AND.EX P1, PT, R19, UR9, PT, P1 ;  /* 0x0000000913007c0c */ /* 0x000fda000bf26110 */
[----:B0-----:R-:W-:Y:S05]  /*1b4b0*/  @P1 BRA `(.L_x_422) ;  /* 0x0000000400501947 */ /* 0x001fea0003800000 */
[----:B------:R-:W0:Y:S01]  /*1b4c0*/  S2R R8, SR_CTAID.X ;  /* 0x0000000000087919 */ /* 0x000e220000002500 */
[----:B------:R-:W-:Y:S01]  /*1b4d0*/  ULDC UR8, c[0x0][0x150] ;  /* 0x0000540000087ab9 */ /* 0x000fe20000000800 */
[----:B------:R-:W1:Y:S01]  /*1b4e0*/  LDC R3, c[0x0][0x144] ;  /* 0x00005100ff037b82 */ /* 0x000e620000000800 */
[----:B------:R-:W-:Y:S01]  /*1b4f0*/  ULDC UR11, c[0x0][0x730] ;  /* 0x0001cc00000b7ab9 */ /* 0x000fe20000000800 */
[----:B------:R-:W2:Y:S06]  /*1b500*/  S2R R5, SR_CTAID.Y ;  /* 0x0000000000057919 */ /* 0x000eac0000002600 */
[----:B------:R-:W3:Y:S01]  /*1b510*/  LDC R12, c[0x0][0x148] ;  /* 0x00005200ff0c7b82 */ /* 0x000ee20000000800 */
[----:B0-----:R-:W-:-:S02]  /*1b520*/  I2FP.F32.U32 R2, R8 ;  /* 0x0000000800027245 */ /* 0x001fc40000201000 */
[----:B--2---:R-:W-:-:S03]  /*1b530*/  I2FP.F32.U32 R4, R5 ;  /* 0x0000000500047245 */ /* 0x004fc60000201000 */
[----:B------:R-:W-:Y:S01]  /*1b540*/  FMUL R2, R2, UR8 ;  /* 0x0000000802027c20 */ /* 0x000fe20008400000 */
[----:B------:R-:W-:Y:S02]  /*1b550*/  ULDC UR8, c[0x0][0x154] ;  /* 0x0000550000087ab9 */ /* 0x000fe40000000800 */
[----:B------:R-:W-:Y:S01]  /*1b560*/  FMUL R10, R4, UR8 ;  /* 0x00000008040a7c20 */ /* 0x000fe20008400000 */
[----:B------:R-:W-:Y:S02]  /*1b570*/  ULDC.64 UR8, c[0x0][0x728] ;  /* 0x0001ca0000087ab9 */ /* 0x000fe40000000a00 */
[----:B------:R-:W0:Y:S01]  /*1b580*/  F2I.U32.TRUNC.NTZ R2, R2 ;  /* 0x0000000200027305 */ /* 0x000e22000020f000 */
[----:B------:R-:W-:-:S04]  /*1b590*/  ISETP.NE.U32.AND P1, PT, RZ, UR8, PT ;  /* 0x00000008ff007c0c */ /* 0x000fc8000bf25070 */
[----:B------:R-:W-:-:S03]  /*1b5a0*/  ISETP.NE.AND.EX P1, PT, RZ, UR9, PT, P1 ;  /* 0x00000009ff007c0c */ /* 0x000fc6000bf25310 */
[----:B------:R-:W2:Y:S01]  /*1b5b0*/  F2I.U32.TRUNC.NTZ R10, R10 ;  /* 0x0000000a000a7305 */ /* 0x000ea2000020f000 */
[----:B0-----:R-:W-:Y:S01]  /*1b5c0*/  IMAD.MOV R4, RZ, RZ, -R2 ;  /* 0x000000ffff047224 */ /* 0x001fe200078e0a02 */
[----:B------:R-:W-:-:S03]  /*1b5d0*/  MOV R2, R18 ;  /* 0x0000001200027202 */ /* 0x000fc60000000f00 */
[----:B-1----:R-:W-:Y:S02]  /*1b5e0*/  IMAD R8, R3, R4, R8 ;  /* 0x0000000403087224 */ /* 0x002fe400078e0208 */
[----:B--2---:R-:W-:-:S04]  /*1b5f0*/  IMAD.MOV R3, RZ, RZ, -R10 ;  /* 0x000000ffff037224 */ /* 0x004fc800078e0a0a */
[----:B---3--:R-:W-:Y:S02]  /*1b600*/  @P4 IMAD R8, R12, R3, R5 ;  /* 0x000000030c084224 */ /* 0x008fe400078e0205 */
[----:B------:R-:W-:Y:S01]  /*1b610*/  IMAD.MOV.U32 R3, RZ, RZ, R19 ;  /* 0x000000ffff037224 */ /* 0x000fe200078e0013 */
[----:B------:R-:W-:Y:S06]  /*1b620*/  @!P1 BRA `(.L_x_423) ;  /* 0x0000000000289947 */ /* 0x000fec0003800000 */
[----:B------:R-:W-:Y:S02]  /*1b630*/  ULDC UR10, c[0x0][0x734] ;  /* 0x0001cd00000a7ab9 */ /* 0x000fe40000000800 */
[----:B------:R-:W-:-:S05]  /*1b640*/  IADD3 R3, P1, R18, UR10, RZ ;  /* 0x0000000a12037c10 */ /* 0x000fca000ff3e0ff */
[----:B------:R-:W-:-:S04]  /*1b650*/  IMAD.X R11, RZ, RZ, R19, P1 ;  /* 0x000000ffff0b7224 */ /* 0x000fc800008e0613 */
[----:B------:R-:W-:-:S04]  /*1b660*/  IMAD.WIDE.U32 R4, R11, UR8, RZ ;  /* 0x000000080b047c25 */ /* 0x000fc8000f8e00ff */
[----:B------:R-:W-:-:S04]  /*1b670*/  IMAD.WIDE.U32 R4, P1, R3, UR9, R4 ;  /* 0x0000000903047c25 */ /* 0x000fc8000f820004 */
[----:B------:R-:W-:-:S04]  /*1b680*/  IMAD.WIDE.U32 R2, R3, UR8, RZ ;  /* 0x0000000803027c25 */ /* 0x000fc8000f8e00ff */
[----:B------:R-:W-:Y:S01]  /*1b690*/  IMAD.MOV.U32 R2, RZ, RZ, R5 ;  /* 0x000000ffff027224 */ /* 0x000fe200078e0005 */
[----:B------:R-:W-:Y:S02]  /*1b6a0*/  IADD3 RZ, P2, R3, R4, RZ ;  /* 0x0000000403ff7210 */ /* 0x000fe40007f5e0ff */
[----:B------:R-:W-:-:S03]  /*1b6b0*/  IADD3.X R3, RZ, RZ, RZ, P1, !PT ;  /* 0x000000ffff037210 */ /* 0x000fc60000ffe4ff */
[----:B------:R-:W-:-:S08]  /*1b6c0*/  IMAD.WIDE.U32.X R2, R11, UR9, R2, P2 ;  /* 0x000000090b027c25 */ /* 0x000fd000090e0402 */
.L_x_423:
[--C-:B------:R-:W-:Y:S01]  /*1b6d0*/  SHF.R.U64 R10, R2, UR11, R3.reuse ;  /* 0x0000000b020a7c19 */ /* 0x100fe20008001203 */
[----:B------:R-:W-:Y:S01]  /*1b6e0*/  ULDC.64 UR8, c[0x0][0x720] ;  /* 0x0001c80000087ab9 */ /* 0x000fe20000000a00 */
[----:B------:R-:W-:Y:S01]  /*1b6f0*/  SHF.R.U32.HI R2, RZ, UR11, R3 ;  /* 0x0000000bff027c19 */ /* 0x000fe20008011603 */
[----:B------:R-:W-:Y:S01]  /*1b700*/  IMAD.MOV.U32 R3, RZ, RZ, R19 ;  /* 0x000000ffff037224 */ /* 0x000fe200078e0013 */
[----:B------:R-:W-:Y:S01]  /*1b710*/  IADD3 R11, P1, RZ, -R10, RZ ;  /* 0x8000000aff0b7210 */ /* 0x000fe20007f3e0ff */
[----:B------:R-:W-:-:S04]  /*1b720*/  ULDC.64 UR10, c[0x0][0x740] ;  /* 0x0001d000000a7ab9 */ /* 0x000fc80000000a00 */
[----:B------:R-:W-:Y:S01]  /*1b730*/  IMAD.X R2, RZ, RZ, ~R2, P1 ;  /* 0x000000ffff027224 */ /* 0x000fe200008e0e02 */
[----:B------:R-:W-:-:S03]  /*1b740*/  ISETP.NE.U32.AND P1, PT, RZ, UR10, PT ;  /* 0x0000000aff007c0c */ /* 0x000fc6000bf25070 */
[----:B------:R-:W-:Y:S01]  /*1b750*/  IMAD R2, R2, UR8, RZ ;  /* 0x0000000802027c24 */ /* 0x000fe2000f8e02ff */
[----:B------:R-:W-:-:S03]  /*1b760*/  ISETP.NE.AND.EX P1, PT, RZ, UR11, PT, P1 ;  /* 0x0000000bff007c0c */ /* 0x000fc6000bf25310 */
[----:B------:R-:W-:Y:S01]  /*1b770*/  IMAD R5, R11, UR9, R2 ;  /* 0x000000090b057c24 */ /* 0x000fe2000f8e0202 */
[----:B------:R-:W-:-:S05]  /*1b780*/  MOV R2, R18 ;  /* 0x0000001200027202 */ /* 0x000fca0000000f00 */
[----:B------:R-:W-:Y:S01]  /*1b790*/  IMAD.WIDE.U32 R2, R11, UR8, R2 ;  /* 0x000000080b027c25 */ /* 0x000fe2000f8e0002 */
[----:B------:R-:W-:-:S03]  /*1b7a0*/  ULDC UR8, c[0x0][0x718] ;  /* 0x0001c60000087ab9 */ /* 0x000fc60000000800 */
[----:B------:R-:W-:-:S05]  /*1b7b0*/  IMAD.IADD R3, R3, 0x1, R5 ;  /* 0x0000000103037824 */ /* 0x000fca00078e0205 */
[--C-:B------:R-:W-:Y:S02]  /*1b7c0*/  SHF.R.U64 R11, R2, UR8, R3.reuse ;  /* 0x00000008020b7c19 */ /* 0x100fe40008001203 */
[----:B------:R-:W-:Y:S01]  /*1b7d0*/  SHF.R.U32.HI R2, RZ, UR8, R3 ;  /* 0x00000008ff027c19 */ /* 0x000fe20008011603 */
[----:B------:R-:W-:-:S03]  /*1b7e0*/  ULDC UR8, c[0x0][0x708] ;  /* 0x0001c20000087ab9 */ /* 0x000fc60000000800 */
[--C-:B------:R-:W-:Y:S02]  /*1b7f0*/  SHF.R.U32.HI R3, RZ, UR8, R2.reuse ;  /* 0x00000008ff037c19 */ /* 0x100fe40008011602 */
[----:B------:R-:W-:Y:S01]  /*1b800*/  SHF.R.U64 R12, R11, UR8, R2 ;  /* 0x000000080b0c7c19 */ /* 0x000fe20008001202 */
[----:B------:R-:W-:Y:S02]  /*1b810*/  ULDC UR8, c[0x0][0x758] ;  /* 0x0001d60000087ab9 */ /* 0x000fe40000000800 */
[--C-:B------:R-:W-:Y:S02]  /*1b820*/  SHF.R.U32.HI R15, RZ, UR8, R3.reuse ;  /* 0x00000008ff0f7c19 */ /* 0x100fe40008011603 */
[----:B------:R-:W-:-:S03]  /*1b830*/  SHF.R.U64 R13, R12, UR8, R3 ;  /* 0x000000080c0d7c19 */ /* 0x000fc60008001203 */
[----:B------:R-:W-:Y:S01]  /*1b840*/  IMAD.MOV.U32 R3, RZ, RZ, R15 ;  /* 0x000000ffff037224 */ /* 0x000fe200078e000f */
[----:B------:R-:W-:Y:S01]  /*1b850*/  MOV R2, R13 ;  /* 0x0000000d00027202 */ /* 0x000fe20000000f00 */
        /* <DEDUP_REMOVED lines=11> */
.L_x_424:
[----:B------:R-:W-:Y:S01]  /*1b910*/  ULDC UR8, c[0x0][0x748] ;  /* 0x0001d20000087ab9 */ /* 0x000fe20000000800 */
[----:B------:R-:W-:Y:S02]  /*1b920*/  LOP3.LUT R12, R12, UR7, RZ, 0xc0, !PT ;  /* 0x000000070c0c7c12 */ /* 0x000fe4000f8ec0ff */
[----:B------:R-:W-:Y:S01]  /*1b930*/  SHF.R.U64 R3, R2, UR8, R3 ;  /* 0x0000000802037c19 */ /* 0x000fe20008001203 */
[----:B------:R-:W-:Y:S01]  /*1b940*/  ULDC UR8, c[0x0][0x738] ;  /* 0x0001ce0000087ab9 */ /* 0x000fe20000000800 */
[----:B------:R-:W-:-:S03]  /*1b950*/  MOV R4, 0x1 ;  /* 0x0000000100047802 */ /* 0x000fc60000000f00 */
[----:B------:R-:W-:Y:S02]  /*1b960*/  IMAD.MOV R2, RZ, RZ, -R3 ;  /* 0x000000ffff027224 */ /* 0x000fe400078e0a03 */
[----:B------:R-:W-:Y:S02]  /*1b970*/  IMAD R5, R3, UR5, R12 ;  /* 0x0000000503057c24 */ /* 0x000fe4000f8e020c */
[----:B------:R-:W-:Y:S01]  /*1b980*/  IMAD R13, R2, UR8, R13 ;  /* 0x00000008020d7c24 */ /* 0x000fe2000f8e020d */
[----:B------:R-:W-:Y:S01]  /*1b990*/  ULDC UR8, c[0x0][0x710] ;  /* 0x0001c40000087ab9 */ /* 0x000fe20000000800 */
[----:B------:R-:W-:Y:S01]  /*1b9a0*/  LOP3.LUT R2, R11, UR4, RZ, 0xc0, !PT ;  /* 0x000000040b027c12 */ /* 0x000fe2000f8ec0ff */
[----:B------:R-:W-:Y:S01]  /*1b9b0*/  IMAD R8, R5, UR8, R8 ;  /* 0x0000000805087c24 */ /* 0x000fe2000f8e0208 */
[----:B------:R-:W-:-:S03]  /*1b9c0*/  ULDC UR8, c[0x0][0x700] ;  /* 0x0001c00000087ab9 */ /* 0x000fc60000000800 */
[----:B------:R-:W-:-:S05]  /*1b9d0*/  IMAD R13, R13, UR8, R2 ;  /* 0x000000080d0d7c24 */ /* 0x000fca000f8e0202 */
[----:B------:R-:W-:Y:S02]  /*1b9e0*/  SEL R2, R13, R8, !P4 ;  /* 0x000000080d027207 */ /* 0x000fe40006000000 */
[----:B------:R-:W-:-:S07]  /*1b9f0*/  SEL R3, R8, R13, !P4 ;  /* 0x0000000d08037207 */ /* 0x000fce0006000000 */
.L_x_422:
[----:B------:R-:W-:Y:S05]  /*1ba00*/  BSYNC B1 ;  /* 0x0000000000017941 */ /* 0x000fea0003800000 */
.L_x_421:
[----:B------:R-:W-:-:S13]  /*1ba10*/  LOP3.LUT P1, RZ, R4, 0xff, RZ, 0xc0, !PT ;  /* 0x000000ff04ff7812 */ /* 0x000fda000782c0ff */
[----:B------:R-:W-:Y:S05]  /*1ba20*/  @P1 BRA `(.L_x_425) ;  /* 0xfffffff000d81947 */ /* 0x000fea000383ffff */
[----:B------:R-:W-:Y:S05]  /*1ba30*/  BSYNC B0 ;  /* 0x0000000000007941 */ /* 0x000fea0003800000 */
.L_x_413:
[----:B------:R-:W-:-:S03]  /*1ba40*/  UMOV UR8, 0xffffffff ;  /* 0xffffffff00087882 */ /* 0x000fc60000000000 */
[----:B------:R-:W-:Y:S05]  /*1ba50*/  BRA.DIV UR8, `(.L_x_426) ;  /* 0x0000000208c07947 */ /* 0x000fea000b800000 */
[----:B------:R-:W-:-:S13]  /*1ba60*/  ELECT P0, URZ, PT ;  /* 0x00000000003f782f */ /* 0x000fda0003800000 */
.L_x_438:
[----:B------:R-:W-:Y:S04]  /*1ba70*/  BSSY B0, `(.L_x_427) ;  /* 0x000001a000007945 */ /* 0x000fe80003800000 */
[----:B------:R-:W-:Y:S05]  /*1ba80*/  @!P0 BRA `(.L_x_428) ;  /* 0x0000000000608947 */ /* 0x000fea0003800000 */
[----:B------:R-:W-:-:S04]  /*1ba90*/  ULOP3.LUT UR8, UR6, 0x2, URZ, 0xfc, !UPT ;  /* 0x0000000206087892 */ /* 0x000fc8000f8efc3f */
[----:B------:R-:W-:-:S06]  /*1baa0*/  UISETP.NE.AND UP0, UPT, UR8, 0x3, UPT ;  /* 0x000000030800788c */ /* 0x000fcc000bf05270 */
[----:B------:R-:W-:-:S13]  /*1bab0*/  PLOP3.LUT P0, PT, PT, PT, UP0, 0x80, 0x0 ;  /* 0x000000000000781c */ /* 0x000fda0003f0f008 */
[----:B------:R-:W-:Y:S05]  /*1bac0*/  @!P0 BRA `(.L_x_429) ;  /* 0x0000000000048947 */ /* 0x000fea0003800000 */
[----:B------:R-:W-:Y:S01]  /*1bad0*/  BPT.TRAP 0x1 ;  /* 0x000000040000795c */ /* 0x000fe20000300000 */
.L_x_429:
[----:B------:R-:W0:Y:S01]  /*1bae0*/  S2R R3, SR_CgaCtaId ;  /* 0x0000000000037919 */ /* 0x000e220000008800 */
[----:B------:R-:W-:-:S04]  /*1baf0*/  MOV R2, 0x400 ;  /* 0x0000040000027802 */ /* 0x000fc80000000f00 */
[----:B0-----:R-:W-:Y:S02]  /*1bb00*/  LEA R3, R3, R2, 0x18 ;  /* 0x0000000203037211 */ /* 0x001fe400078ec0ff */
[----:B------:R-:W-:-:S03]  /*1bb10*/  SHF.L.U32 R2, R0, 0x1f, RZ ;  /* 0x0000001f00027819 */ /* 0x000fc600000006ff */
[----:B------:R-:W-:-:S04]  /*1bb20*/  VIADD R3, R3, 0x10 ;  /* 0x0000001003037836 */ /* 0x000fc80000000000 */
[----:B------:R-:W-:-:S04]  /*1bb30*/  IMAD R5, R6, 0x8, R3 ;  /* 0x0000000806057824 */ /* 0x000fc800078e0203 */
[----:B------:R-:W0:Y:S02]  /*1bb40*/  SYNCS.PHASECHK.TRANS64.TRYWAIT P0, [R5+URZ], R2 ;  /* 0x00000002050075a7 */ /* 0x000e24000800017f */
[----:B0-----:R-:W-:Y:S05]  /*1bb50*/  @!P0 BRA `(.L_x_430) ;  /* 0x0000000000a48947 */ /* 0x001fea0003800000 */
.L_x_439:
[----:B------:R-:W-:-:S04]  /*1bb60*/  IADD3 R6, R6, 0x1, RZ ;  /* 0x0000000106067810 */ /* 0x000fc80007ffe0ff */
[----:B------:R-:W-:-:S04]  /*1bb70*/  ISETP.NE.AND P0, PT, R6, 0x2, PT ;  /* 0x000000020600780c */ /* 0x000fc80003f05270 */
[----:B0-----:R-:W-:Y:S02]  /*1bb80*/  SEL R5, RZ, 0x1, P0 ;  /* 0x00000001ff057807 */ /* 0x001fe40000000000 */
[----:B------:R-:W-:Y:S02]  /*1bb90*/  SEL R6, R6, RZ, P0 ;  /* 0x000000ff06067207 */ /* 0x000fe40000000000 */
[----:B------:R-:W-:-:S03]  /*1bba0*/  LOP3.LUT R0, R0, R5, RZ, 0x3c, !PT ;  /* 0x0000000500007212 */ /* 0x000fc600078e3cff */
[----:B------:R-:W-:Y:S01]  /*1bbb0*/  IMAD R3, R6, 0x8, R3 ;  /* 0x0000000806037824 */ /* 0x000fe200078e0203 */
[----:B------:R-:W-:-:S07]  /*1bbc0*/  SHF.L.U32 R0, R0, 0x1f, RZ ;  /* 0x0000001f00007819 */ /* 0x000fce00000006ff */
.L_x_431:
[----:B0-----:R0:W1:Y:S02]  /*1bbd0*/  SYNCS.PHASECHK.TRANS64.TRYWAIT P0, [R3+URZ], R0 ;  /* 0x00000000030075a7 */ /* 0x001064000800017f */
[----:B-1----:R-:W-:Y:S05]  /*1bbe0*/  @!P0 NANOSLEEP.SYNCS 0x989680 ;  /* 0x009896800000895d */ /* 0x002fea0003900000 */
[----:B------:R-:W1:Y:S02]  /*1bbf0*/  @!P0 SYNCS.PHASECHK.TRANS64 P0, [R3+URZ], R0 ;  /* 0x00000000030085a7 */ /* 0x000e64000800007f */
[----:B-1----:R-:W-:Y:S05]  /*1bc00*/  @!P0 BRA `(.L_x_431) ;  /* 0xfffffffc00f08947 */ /* 0x002fea000383ffff */
.L_x_428:
[----:B------:R-:W-:Y:S05]  /*1bc10*/  BSYNC B0 ;  /* 0x0000000000007941 */ /* 0x000fea0003800000 */
.L_x_427:
[----:B------:R-:W-:Y:S05]  /*1bc20*/  EXIT ;  /* 0x000000000000794d */ /* 0x000fea0003800000 */
.L_x_17:
[----:B--2---:R-:W-:-:S04]  /*1bc30*/  IMAD.U32 R4, RZ, RZ, UR8 ;  /* 0x00000008ff047e24 */ /* 0x004fc8000f8e00ff */
[----:B------:R2:W3:Y:S03]  /*1bc40*/  SYNCS.PHASECHK.TRANS64.TRYWAIT P0, [R4+URZ], R0 ;  /* 0x00000000040075a7 */ /* 0x0004e6000800017f */
[----:B---3--:R-:W-:Y:S05]  /*1bc50*/  @!P0 NANOSLEEP.SYNCS 0x989680 ;  /* 0x009896800000895d */ /* 0x008fea0003900000 */
[----:B------:R-:W3:Y:S02]  /*1bc60*/  @!P0 SYNCS.PHASECHK.TRANS64 P0, [R4+URZ], R0 ;  /* 0x00000000040085a7 */ /* 0x000ee4000800007f */
[----:B---3--:R-:W-:Y:S05]  /*1bc70*/  @!P0 BRA `(.L_x_17) ;  /* 0xfffffffc00ec8947 */ /* 0x008fea000383ffff */
[----:B------:R-:W-:Y:S05]  /*1bc80*/  BRA `(.L_x_16) ;  /* 0xfffffe60007c7947 */ /* 0x000fea000383ffff */
.L_x_414:
[----:B------:R-:W-:Y:S01]  /*1bc90*/  BSSY B1, `(.L_x_432) ;  /* 0x0000006000017945 */ /* 0x000fe20003800000 */
[----:B------:R-:W-:-:S07]  /*1bca0*/  MOV R4, 0xffffffff ;  /* 0xffffffff00047802 */ /* 0x000fce0000000f00 */
[----:B------:R-:W-:Y:S05]  /*1bcb0*/  WARPSYNC.COLLECTIVE R4, `(.L_x_433) ;  /* 0x00000000040c7348 */ /* 0x000fea0003c00000 */
[----:B------:R-:W-:Y:S02]  /*1bcc0*/  ELECT P1, UR62, PT ;  /* 0x00000000003e782f */ /* 0x000fe40003820000 */
[----:B------:R-:W-:Y:S01]  /*1bcd0*/  MOV R4, UR62 ;  /* 0x0000003e00047c02 */ /* 0x000fe20008000f00 */
[----:B------:R-:W-:Y:S10]  /*1bce0*/  ENDCOLLECTIVE ;  /* 0x000000000000791b */ /* 0x000ff40003800000 */
.L_x_433:
[----:B------:R-:W-:Y:S05]  /*1bcf0*/  BSYNC B1 ;  /* 0x0000000000017941 */ /* 0x000fea0003800000 */
.L_x_432:
[----:B------:R-:W-:Y:S05]  /*1bd00*/  BRA `(.L_x_434) ;  /* 0xfffffff0002c7947 */ /* 0x000fea000383ffff */
.L_x_417:
[----:B0-----:R0:W1:Y:S02]  /*1bd10*/  SYNCS.PHASECHK.TRANS64.TRYWAIT P1, [R19+URZ+0x10], R12 ;  /* 0x0000100c130075a7 */ /* 0x001064000802017f */
[----:B-1----:R-:W-:Y:S05]  /*1bd20*/  @!P1 NANOSLEEP.SYNCS 0x989680 ;  /* 0x009896800000995d */ /* 0x002fea0003900000 */
[----:B------:R-:W1:Y:S02]  /*1bd30*/  @!P1 SYNCS.PHASECHK.TRANS64 P1, [R19+URZ+0x10], R12 ;  /* 0x0000100c130095a7 */ /* 0x000e64000802007f */
[----:B-1----:R-:W-:Y:S05]  /*1bd40*/  @!P1 BRA `(.L_x_417) ;  /* 0xfffffffc00f09947 */ /* 0x002fea000383ffff */
[----:B------:R-:W-:Y:S05]  /*1bd50*/  BRA `(.L_x_435) ;  /* 0xfffffff000687947 */ /* 0x000fea000383ffff */
.L_x_426:
[----:B------:R-:W-:Y:S01]  /*1bd60*/  BSSY B0, `(.L_x_436) ;  /* 0x0000006000007945 */ /* 0x000fe20003800000 */
[----:B------:R-:W-:-:S07]  /*1bd70*/  IMAD.MOV.U32 R4, RZ, RZ, -0x1 ;  /* 0xffffffffff047424 */ /* 0x000fce00078e00ff */
[----:B------:R-:W-:Y:S05]  /*1bd80*/  WARPSYNC.COLLECTIVE R4, `(.L_x_437) ;  /* 0x00000000040c7348 */ /* 0x000fea0003c00000 */
[----:B------:R-:W-:Y:S02]  /*1bd90*/  ELECT P1, UR62, PT ;  /* 0x00000000003e782f */ /* 0x000fe40003820000 */
[----:B------:R-:W-:Y:S01]  /*1bda0*/  MOV R4, UR62 ;  /* 0x0000003e00047c02 */ /* 0x000fe20008000f00 */
[----:B------:R-:W-:Y:S10]  /*1bdb0*/  ENDCOLLECTIVE ;  /* 0x000000000000791b */ /* 0x000ff40003800000 */
.L_x_437:
[----:B------:R-:W-:Y:S05]  /*1bdc0*/  BSYNC B0 ;  /* 0x0000000000007941 */ /* 0x000fea0003800000 */
.L_x_436:
[----:B------:R-:W-:Y:S01]  /*1bdd0*/  PLOP3.LUT P0, PT, P1, PT, PT, 0x80, 0x0 ;  /* 0x000000000000781c */ /* 0x000fe20000f0f070 */
[----:B------:R-:W-:-:S12]  /*1bde0*/  BRA `(.L_x_438) ;  /* 0xfffffffc00207947 */ /* 0x000fd8000383ffff */
.L_x_430:
[----:B0-----:R0:W1:Y:S02]  /*1bdf0*/  SYNCS.PHASECHK.TRANS64.TRYWAIT P0, [R5+URZ], R2 ;  /* 0x00000002050075a7 */ /* 0x001064000800017f */
[----:B-1----:R-:W-:Y:S05]  /*1be00*/  @!P0 NANOSLEEP.SYNCS 0x989680 ;  /* 0x009896800000895d */ /* 0x002fea0003900000 */
[----:B------:R-:W1:Y:S02]  /*1be10*/  @!P0 SYNCS.PHASECHK.TRANS64 P0, [R5+URZ], R2 ;  /* 0x00000002050085a7 */ /* 0x000e64000800007f */
[----:B-1----:R-:W-:Y:S05]  /*1be20*/  @!P0 BRA `(.L_x_430) ;  /* 0xfffffffc00f08947 */ /* 0x002fea000383ffff */
[----:B------:R-:W-:Y:S05]  /*1be30*/  BRA `(.L_x_439) ;  /* 0xfffffffc00487947 */ /* 0x000fea000383ffff */
.L_x_440:
[----:B------:R-:W-:-:S00]  /*1be40*/  BRA `(.L_x_440) ;  /* 0xfffffffc00fc7947 */ /* 0x000fc0000383ffff */
[----:B------:R-:W-:-:S00]  /*1be50*/  NOP ;  /* 0x0000000000007918 */ /* 0x000fc00000000000 */
        /* <DEDUP_REMOVED lines=10> */
.L_x_441:


//--------------------- .nv.shared._ZN7cutlass13device_kernelINS_4gemm6kernel13GemmUniversalIN4cute5tupleIJiiiiEEENS1_10collective13CollectiveMmaINS1_40MainloopSm90TmaGmmaWarpSpecializedSparseILi2ENS5_IJNS4_1CILi1EEESB_SB_EEENS1_35KernelTmaWarpSpecializedCooperativeEEENS5_IJNSA_ILi256EEESF_NSA_ILi128EEEEEENS_6half_tENS5_IJNS4_6LayoutINS5_IJiNS5_IJNSA_ILi2EEEiEEEiEEENS5_IJlNS5_IJSB_SK_EEElEEEEENSJ_INS5_IJNS5_IJNS5_IJNSA_ILi8EEESK_NSA_ILi4EEEEEEiEEENS5_IJNS5_IJNSA_ILi16EEESK_SR_EEEiEEEiEEENS5_IJNS5_IJNS5_IJSG_SU_NSA_ILi2048EEEEEENSA_ILi8192EEEEEENS5_IJNS5_IJSB_NSA_ILi1024EEENSA_ILi32EEEEEElEEElEEEEEEEESI_NS5_IJlSB_lEEENS4_8TiledMMAINS4_8MMA_AtomIJNS4_4SM904GMMA6SPARSE27GMMA_64x256x32_F32F16F16_SSILNS1D_5MajorE0ELS1G_0ELNS1D_7ScaleInE1ELS1H_1ELNS1D_9SparseSelE0EEEEEENSJ_INS5_IJSK_SB_SB_EEENS5_IJSB_NSA_ILi0EEES1M_EEEEENS5_IJNS4_10UnderscoreES1P_S1P_EEEEENS4_13SM90_TMA_LOADENS4_14ComposedLayoutINS4_7SwizzleILi3ELi4ELi3EEENS4_25smem_sparse_ptr_flag_bitsILi2ELi16EEENSJ_INS5_IJNS5_IJSB_SQ_EEENS5_IJSK_NSA_ILi64EEEEEEEEENS5_IJNS5_IJS1M_SG_EEESN_EEEEEEEvNS4_8identityES1S_NS1T_IS1V_NS4_18smem_ptr_flag_bitsILi16EEENSJ_INS5_IJSQ_S1Z_EEENS5_IJS1Z_SB_EEEEEEEvS26_EENS_8epilogue10collective6detail29Sm90TmaWarpSpecializedAdapterINS2F_15DefaultEpilogueIfNS5_IJSB_llEEES2J_NS2E_6thread17LinearCombinationIfLi1EffLNS2K_9ScaleType4KindE0ELNS_15FloatRoundStyleE2EfEENS1_15EpilogueDefaultEEEEEvvEEEEvNT_6ParamsE --------------------------
	.section	.nv.shared._ZN7cutlass13device_kernelINS_4gemm6kernel13GemmUniversalIN4cute5tupleIJiiiiEEENS1_10collective13CollectiveMmaINS1_40MainloopSm90TmaGmmaWarpSpecializedSparseILi2ENS5_IJNS4_1CILi1EEESB_SB_EEENS1_35KernelTmaWarpSpecializedCooperativeEEENS5_IJNSA_ILi256EEESF_NSA_ILi128EEEEEENS_6half_tENS5_IJNS4_6LayoutINS5_IJiNS5_IJNSA_ILi2EEEiEEEiEEENS5_IJlNS5_IJSB_SK_EEElEEEEENSJ_INS5_IJNS5_IJNS5_IJNSA_ILi8EEESK_NSA_ILi4EEEEEEiEEENS5_IJNS5_IJNSA_ILi16EEESK_SR_EEEiEEEiEEENS5_IJNS5_IJNS5_IJSG_SU_NSA_ILi2048EEEEEENSA_ILi8192EEEEEENS5_IJNS5_IJSB_NSA_ILi1024EEENSA_ILi32EEEEEElEEElEEEEEEEESI_NS5_IJlSB_lEEENS4_8TiledMMAINS4_8MMA_AtomIJNS4_4SM904GMMA6SPARSE27GMMA_64x256x32_F32F16F16_SSILNS1D_5MajorE0ELS1G_0ELNS1D_7ScaleInE1ELS1H_1ELNS1D_9SparseSelE0EEEEEENSJ_INS5_IJSK_SB_SB_EEENS5_IJSB_NSA_ILi0EEES1M_EEEEENS5_IJNS4_10UnderscoreES1P_S1P_EEEEENS4_13SM90_TMA_LOADENS4_14ComposedLayoutINS4_7SwizzleILi3ELi4ELi3EEENS4_25smem_sparse_ptr_flag_bitsILi2ELi16EEENSJ_INS5_IJNS5_IJSB_SQ_EEENS5_IJSK_NSA_ILi64EEEEEEEEENS5_IJNS5_IJS1M_SG_EEESN_EEEEEEEvNS4_8identityES1S_NS1T_IS1V_NS4_18smem_ptr_flag_bitsILi16EEENSJ_INS5_IJSQ_S1Z_EEENS5_IJS1Z_SB_EEEEEEEvS26_EENS_8epilogue10collective6detail29Sm90TmaWarpSpecializedAdapterINS2F_15DefaultEpilogueIfNS5_IJSB_llEEES2J_NS2E_6thread17LinearCombinationIfLi1EffLNS2K_9ScaleType4KindE0ELNS_15FloatRoundStyleE2EfEENS1_15EpilogueDefaultEEEEEvvEEEEvNT_6ParamsE,"aw",@nobits
	.sectionflags	@""
	.align	16
	.zero		1024


//--------------------- .nv.shared.reserved.0     --------------------------
	.section	.nv.shared.reserved.0,"aw",@nobits
	.weak		__nv_reservedSMEM_offset_0_alias
	.size		__nv_reservedSMEM_offset_0_alias, 0, 0
	.other		__nv_reservedSMEM_offset_0_alias,@"STO_CUDA_RESERVED_SHARED STV_DEFAULT"
__nv_reservedSMEM_offset_0_alias:
	.zero		0


//--------------------- .nv.global                --------------------------
	.section	.nv.global,"aw",@nobits
.nv.global:
	.type		_ZN39_INTERNAL_669d949f_4_k_cu_cda595b2_27894cute1_E,@object
	.size		_ZN39_INTERNAL_669d949f_4_k_cu_cda595b2_27894cute1_E,(_ZN39_INTERNAL_669d949f_4_k_cu_cda595b2_27894cuda3std3__45__cpo6cbeginE - _ZN39_INTERNAL_669d949f_4_k_cu_cda595b2_27894cute1_E)
_ZN39_INTERNAL_669d949f_4_k_cu_cda595b2_27894cute1_E:
	.zero		1
	.type		_ZN39_INTERNAL_669d949f_4_k_cu_cda595b2_27894cuda3std3__45__cpo6cbeginE,@object
	.size		_ZN39_INTERNAL_669d949f_4_k_cu_cda595b2_27894cuda3std3__45__cpo6cbeginE,(_ZN39_INTERNAL_669d949f_4_k_cu_cda595b2_27894cuda3std3__48in_placeE - _ZN39_INTERNAL_669d949f_4_k_cu_cda595b2_27894cuda3std3__45__cpo6cbeginE)
_ZN39_INTERNAL_669d949f_4_k_cu_cda595b2_27894cuda3std3__45__cpo6cbeginE:
	.zero		1
	.type		_ZN39_INTERNAL_669d949f_4_k_cu_cda595b2_27894cuda3std3__48in_placeE,@object
	.size		_ZN39_INTERNAL_669d949f_4_k_cu_cda595b2_27894cuda3std3__48in_placeE,(_ZN39_INTERNAL_669d949f_4_k_cu_cda595b2_27894cuda3std6ranges3__45__cpo9iter_moveE - _ZN39_INTERNAL_669d949f_4_k_cu_cda595b2_27894cuda3std3__48in_placeE)
_ZN39_INTERNAL_669d949f_4_k_cu_cda595b2_27894cuda3std3__48in_placeE:
	.zero		1
	.type		_ZN39_INTERNAL_669d949f_4_k_cu_cda595b2_27894cuda3std6ranges3__45__cpo9iter_moveE,@object
	.size		_ZN39_INTERNAL_669d949f_4_k_cu_cda595b2_27894cuda3std6ranges3__45__cpo9iter_moveE,(_ZN39_INTERNAL_669d949f_4_k_cu_cda595b2_27894cuda3std3__45__cpo5beginE - _ZN39_INTERNAL_669d949f_4_k_cu_cda595b2_27894cuda3std6ranges3__45__cpo9iter_moveE)
_ZN39_INTERNAL_669d949f_4_k_cu_cda595b2_27894cuda3std6ranges3__45__cpo9iter_moveE:
	.zero		1
	.type		_ZN39_INTERNAL_669d949f_4_k_cu_cda595b2_27894cuda3std3__45__cpo5beginE,@object
	.size		_ZN39_INTERNAL_669d949f_4_k_cu_cda595b2_27894cuda3std3__45__cpo5beginE,(_ZN39_INTERNAL_669d949f_4_k_cu_cda595b2_27894cuda3std3__441_GLOBAL__N__669d949f_4_k_cu_cda595b2_27896ignoreE - _ZN39_INTERNAL_669d949f_4_k_cu_cda595b2_27894cuda3std3__45__cpo5beginE)
_ZN39_INTERNAL_669d949f_4_k_cu_cda595b2_27894cuda3std3__45__cpo5beginE:
	.zero		1
	.type		_ZN39_INTERNAL_669d949f_4_k_cu_cda595b2_27894cuda3std3__441_GLOBAL__N__669d949f_4_k_cu_cda595b2_27896ignoreE,@object
	.size		_ZN39_INTERNAL_669d949f_4_k_cu_cda595b2_27894cuda3std3__441_GLOBAL__N__669d949f_4_k_cu_cda595b2_27896ignoreE,(_ZN39_INTERNAL_669d949f_4_k_cu_cda595b2_27894cute7productE - _ZN39_INTERNAL_669d949f_4_k_cu_cda595b2_27894cuda3std3__441_GLOBAL__N__669d949f_4_k_cu_cda595b2_27896ignoreE)
_ZN39_INTERNAL_669d949f_4_k_cu_cda595b2_27894cuda3std3__441_GLOBAL__N__669d949f_4_k_cu_cda595b2_27896ignoreE:
	.zero		1
	.type		_ZN39_INTERNAL_669d949f_4_k_cu_cda595b2_27894cute7productE,@object
	.size		_ZN39_INTERNAL_669d949f_4_k_cu_cda595b2_27894cute7productE,(_ZN39_INTERNAL_669d949f_4_k_cu_cda595b2_27894cuda3std3__45__cpo3endE - _ZN39_INTERNAL_669d949f_4_k_cu_cda595b2_27894cute7productE)
_ZN39_INTERNAL_669d949f_4_k_cu_cda595b2_27894cute7productE:
	.zero		1
	.type		_ZN39_INTERNAL_669d949f_4_k_cu_cda595b2_27894cuda3std3__45__cpo3endE,@object
	.size		_ZN39_INTERNAL_669d949f_4_k_cu_cda595b2_27894cuda3std3__45__cpo3endE,(_ZN39_INTERNAL_669d949f_4_k_cu_cda595b2_27894cuda3std3__419piecewise_constructE - _ZN39_INTERNAL_669d949f_4_k_cu_cda595b2_27894cuda3std3__45__cpo3endE)
_ZN39_INTERNAL_669d949f_4_k_cu_cda595b2_27894cuda3std3__45__cpo3endE:
	.zero		1
	.type		_ZN39_INTERNAL_669d949f_4_k_cu_cda595b2_27894cuda3std3__419piecewise_constructE,@object
	.size		_ZN39_INTERNAL_669d949f_4_k_cu_cda595b2_27894cuda3std3__419piecewise_constructE,(_ZN39_INTERNAL_669d949f_4_k_cu_cda595b2_27894cuda3std3__45__cpo4cendE - _ZN39_INTERNAL_669d949f_4_k_cu_cda595b2_27894cuda3std3__419piecewise_constructE)
_ZN39_INTERNAL_669d949f_4_k_cu_cda595b2_27894cuda3std3__419piecewise_constructE:
	.zero		1
	.type		_ZN39_INTERNAL_669d949f_4_k_cu_cda595b2_27894cuda3std3__45__cpo4cendE,@object
	.size		_ZN39_INTERNAL_669d949f_4_k_cu_cda595b2_27894cuda3std3__45__cpo4cendE,(_ZN39_INTERNAL_669d949f_4_k_cu_cda595b2_27894cuda3std6ranges3__45__cpo4swapE - _ZN39_INTERNAL_669d949f_4_k_cu_cda595b2_27894cuda3std3__45__cpo4cendE)
_ZN39_INTERNAL_669d949f_4_k_cu_cda595b2_27894cuda3std3__45__cpo4cendE:
	.zero		1
	.type		_ZN39_INTERNAL_669d949f_4_k_cu_cda595b2_27894cuda3std6ranges3__45__cpo4swapE,@object
	.size		_ZN39_INTERNAL_669d949f_4_k_cu_cda595b2_27894cuda3std6ranges3__45__cpo4swapE,(.L_7 - _ZN39_INTERNAL_669d949f_4_k_cu_cda595b2_27894cuda3std6ranges3__45__cpo4swapE)
_ZN39_INTERNAL_669d949f_4_k_cu_cda595b2_27894cuda3std6ranges3__45__cpo4swapE:
	.zero		1
.L_7:


//--------------------- .nv.constant0._ZN7cutlass13device_kernelINS_4gemm6kernel13GemmUniversalIN4cute5tupleIJiiiiEEENS1_10collective13CollectiveMmaINS1_40MainloopSm90TmaGmmaWarpSpecializedSparseILi2ENS5_IJNS4_1CILi1EEESB_SB_EEENS1_35KernelTmaWarpSpecializedCooperativeEEENS5_IJNSA_ILi256EEESF_NSA_ILi128EEEEEENS_6half_tENS5_IJNS4_6LayoutINS5_IJiNS5_IJNSA_ILi2EEEiEEEiEEENS5_IJlNS5_IJSB_SK_EEElEEEEENSJ_INS5_IJNS5_IJNS5_IJNSA_ILi8EEESK_NSA_ILi4EEEEEEiEEENS5_IJNS5_IJNSA_ILi16EEESK_SR_EEEiEEEiEEENS5_IJNS5_IJNS5_IJSG_SU_NSA_ILi2048EEEEEENSA_ILi8192EEEEEENS5_IJNS5_IJSB_NSA_ILi1024EEENSA_ILi32EEEEEElEEElEEEEEEEESI_NS5_IJlSB_lEEENS4_8TiledMMAINS4_8MMA_AtomIJNS4_4SM904GMMA6SPARSE27GMMA_64x256x32_F32F16F16_SSILNS1D_5MajorE0ELS1G_0ELNS1D_7ScaleInE1ELS1H_1ELNS1D_9SparseSelE0EEEEEENSJ_INS5_IJSK_SB_SB_EEENS5_IJSB_NSA_ILi0EEES1M_EEEEENS5_IJNS4_10UnderscoreES1P_S1P_EEEEENS4_13SM90_TMA_LOADENS4_14ComposedLayoutINS4_7SwizzleILi3ELi4ELi3EEENS4_25smem_sparse_ptr_flag_bitsILi2ELi16EEENSJ_INS5_IJNS5_IJSB_SQ_EEENS5_IJSK_NSA_ILi64EEEEEEEEENS5_IJNS5_IJS1M_SG_EEESN_EEEEEEEvNS4_8identityES1S_NS1T_IS1V_NS4_18smem_ptr_flag_bitsILi16EEENSJ_INS5_IJSQ_S1Z_EEENS5_IJS1Z_SB_EEEEEEEvS26_EENS_8epilogue10collective6detail29Sm90TmaWarpSpecializedAdapterINS2F_15DefaultEpilogueIfNS5_IJSB_llEEES2J_NS2E_6thread17LinearCombinationIfLi1EffLNS2K_9ScaleType4KindE0ELNS_15FloatRoundStyleE2EfEENS1_15EpilogueDefaultEEEEEvvEEEEvNT_6ParamsE --------------------------
	.section	.nv.constant0._ZN7cutlass13device_kernelINS_4gemm6kernel13GemmUniversalIN4cute5tupleIJiiiiEEENS1_10collective13CollectiveMmaINS1_40MainloopSm90TmaGmmaWarpSpecializedSparseILi2ENS5_IJNS4_1CILi1EEESB_SB_EEENS1_35KernelTmaWarpSpecializedCooperativeEEENS5_IJNSA_ILi256EEESF_NSA_ILi128EEEEEENS_6half_tENS5_IJNS4_6LayoutINS5_IJiNS5_IJNSA_ILi2EEEiEEEiEEENS5_IJlNS5_IJSB_SK_EEElEEEEENSJ_INS5_IJNS5_IJNS5_IJNSA_ILi8EEESK_NSA_ILi4EEEEEEiEEENS5_IJNS5_IJNSA_ILi16EEESK_SR_EEEiEEEiEEENS5_IJNS5_IJNS5_IJSG_SU_NSA_ILi2048EEEEEENSA_ILi8192EEEEEENS5_IJNS5_IJSB_NSA_ILi1024EEENSA_ILi32EEEEEElEEElEEEEEEEESI_NS5_IJlSB_lEEENS4_8TiledMMAINS4_8MMA_AtomIJNS4_4SM904GMMA6SPARSE27GMMA_64x256x32_F32F16F16_SSILNS1D_5MajorE0ELS1G_0ELNS1D_7ScaleInE1ELS1H_1ELNS1D_9SparseSelE0EEEEEENSJ_INS5_IJSK_SB_SB_EEENS5_IJSB_NSA_ILi0EEES1M_EEEEENS5_IJNS4_10UnderscoreES1P_S1P_EEEEENS4_13SM90_TMA_LOADENS4_14ComposedLayoutINS4_7SwizzleILi3ELi4ELi3EEENS4_25smem_sparse_ptr_flag_bitsILi2ELi16EEENSJ_INS5_IJNS5_IJSB_SQ_EEENS5_IJSK_NSA_ILi64EEEEEEEEENS5_IJNS5_IJS1M_SG_EEESN_EEEEEEEvNS4_8identityES1S_NS1T_IS1V_NS4_18smem_ptr_flag_bitsILi16EEENSJ_INS5_IJSQ_S1Z_EEENS5_IJS1Z_SB_EEEEEEEvS26_EENS_8epilogue10collective6detail29Sm90TmaWarpSpecializedAdapterINS2F_15DefaultEpilogueIfNS5_IJSB_llEEES2J_NS2E_6thread17LinearCombinationIfLi1EffLNS2K_9ScaleType4KindE0ELNS_15FloatRoundStyleE2EfEENS1_15EpilogueDefaultEEEEEvvEEEEvNT_6ParamsE,"a",@progbits
	.sectionflags	@""
	.align	4
.nv.constant0._ZN7cutlass13device_kernelINS_4gemm6kernel13GemmUniversalIN4cute5tupleIJiiiiEEENS1_10collective13CollectiveMmaINS1_40MainloopSm90TmaGmmaWarpSpecializedSparseILi2ENS5_IJNS4_1CILi1EEESB_SB_EEENS1_35KernelTmaWarpSpecializedCooperativeEEENS5_IJNSA_ILi256EEESF_NSA_ILi128EEEEEENS_6half_tENS5_IJNS4_6LayoutINS5_IJiNS5_IJNSA_ILi2EEEiEEEiEEENS5_IJlNS5_IJSB_SK_EEElEEEEENSJ_INS5_IJNS5_IJNS5_IJNSA_ILi8EEESK_NSA_ILi4EEEEEEiEEENS5_IJNS5_IJNSA_ILi16EEESK_SR_EEEiEEEiEEENS5_IJNS5_IJNS5_IJSG_SU_NSA_ILi2048EEEEEENSA_ILi8192EEEEEENS5_IJNS5_IJSB_NSA_ILi1024EEENSA_ILi32EEEEEElEEElEEEEEEEESI_NS5_IJlSB_lEEENS4_8TiledMMAINS4_8MMA_AtomIJNS4_4SM904GMMA6SPARSE27GMMA_64x256x32_F32F16F16_SSILNS1D_5MajorE0ELS1G_0ELNS1D_7ScaleInE1ELS1H_1ELNS1D_9SparseSelE0EEEEEENSJ_INS5_IJSK_SB_SB_EEENS5_IJSB_NSA_ILi0EEES1M_EEEEENS5_IJNS4_10UnderscoreES1P_S1P_EEEEENS4_13SM90_TMA_LOADENS4_14ComposedLayoutINS4_7SwizzleILi3ELi4ELi3EEENS4_25smem_sparse_ptr_flag_bitsILi2ELi16EEENSJ_INS5_IJNS5_IJSB_SQ_EEENS5_IJSK_NSA_ILi64EEEEEEEEENS5_IJNS5_IJS1M_SG_EEESN_EEEEEEEvNS4_8identityES1S_NS1T_IS1V_NS4_18smem_ptr_flag_bitsILi16EEENSJ_INS5_IJSQ_S1Z_EEENS5_IJS1Z_SB_EEEEEEEvS26_EENS_8epilogue10collective6detail29Sm90TmaWarpSpecializedAdapterINS2F_15DefaultEpilogueIfNS5_IJSB_llEEES2J_NS2E_6thread17LinearCombinationIfLi1EffLNS2K_9ScaleType4KindE0ELNS_15FloatRoundStyleE2EfEENS1_15EpilogueDefaultEEEEEvvEEEEvNT_6ParamsE:
	.zero		1920


//--------------------- SYMBOLS --------------------------

	.type		.nv.reservedSmem.offset0,@object
	.size		.nv.reservedSmem.offset0,0x4
